//
// Generated by NVIDIA NVVM Compiler
//
// Compiler Build ID: CL-36424714
// Cuda compilation tools, release 13.0, V13.0.88
// Based on NVVM 20.0.0
//

.version 9.0
.target sm_100
.address_size 64

	// .globl	_Z4con1PdS_S_S_S_S_
.func  (.param .b64 func_retval0) __internal_accurate_pow
(
	.param .b64 __internal_accurate_pow_param_0,
	.param .b64 __internal_accurate_pow_param_1
)
;
.global .align 1 .b8 _ZN28_INTERNAL_1e8146e0_4_k_cu_R14cuda3std3__45__cpo5beginE[1];
.global .align 1 .b8 _ZN28_INTERNAL_1e8146e0_4_k_cu_R14cuda3std3__45__cpo3endE[1];
.global .align 1 .b8 _ZN28_INTERNAL_1e8146e0_4_k_cu_R14cuda3std3__45__cpo6cbeginE[1];
.global .align 1 .b8 _ZN28_INTERNAL_1e8146e0_4_k_cu_R14cuda3std3__45__cpo4cendE[1];
.global .align 1 .b8 _ZN28_INTERNAL_1e8146e0_4_k_cu_R14cuda3std3__45__cpo6rbeginE[1];
.global .align 1 .b8 _ZN28_INTERNAL_1e8146e0_4_k_cu_R14cuda3std3__45__cpo4rendE[1];
.global .align 1 .b8 _ZN28_INTERNAL_1e8146e0_4_k_cu_R14cuda3std3__45__cpo7crbeginE[1];
.global .align 1 .b8 _ZN28_INTERNAL_1e8146e0_4_k_cu_R14cuda3std3__45__cpo5crendE[1];
.global .align 1 .b8 _ZN28_INTERNAL_1e8146e0_4_k_cu_R14cuda3std3__430_GLOBAL__N__1e8146e0_4_k_cu_R16ignoreE[1];
.global .align 1 .b8 _ZN28_INTERNAL_1e8146e0_4_k_cu_R14cuda3std3__419piecewise_constructE[1];
.global .align 1 .b8 _ZN28_INTERNAL_1e8146e0_4_k_cu_R14cuda3std3__48in_placeE[1];
.global .align 1 .b8 _ZN28_INTERNAL_1e8146e0_4_k_cu_R14cuda3std3__420unreachable_sentinelE[1];
.global .align 1 .b8 _ZN28_INTERNAL_1e8146e0_4_k_cu_R14cuda3std3__47nulloptE[1];
.global .align 1 .b8 _ZN28_INTERNAL_1e8146e0_4_k_cu_R14cuda3std3__48unexpectE[1];
.global .align 1 .b8 _ZN28_INTERNAL_1e8146e0_4_k_cu_R14cuda3std6ranges3__45__cpo4swapE[1];
.global .align 1 .b8 _ZN28_INTERNAL_1e8146e0_4_k_cu_R14cuda3std6ranges3__45__cpo9iter_moveE[1];
.global .align 1 .b8 _ZN28_INTERNAL_1e8146e0_4_k_cu_R14cuda3std6ranges3__45__cpo5beginE[1];
.global .align 1 .b8 _ZN28_INTERNAL_1e8146e0_4_k_cu_R14cuda3std6ranges3__45__cpo3endE[1];
.global .align 1 .b8 _ZN28_INTERNAL_1e8146e0_4_k_cu_R14cuda3std6ranges3__45__cpo6cbeginE[1];
.global .align 1 .b8 _ZN28_INTERNAL_1e8146e0_4_k_cu_R14cuda3std6ranges3__45__cpo4cendE[1];
.global .align 1 .b8 _ZN28_INTERNAL_1e8146e0_4_k_cu_R14cuda3std6ranges3__45__cpo7advanceE[1];
.global .align 1 .b8 _ZN28_INTERNAL_1e8146e0_4_k_cu_R14cuda3std6ranges3__45__cpo9iter_swapE[1];
.global .align 1 .b8 _ZN28_INTERNAL_1e8146e0_4_k_cu_R14cuda3std6ranges3__45__cpo4nextE[1];
.global .align 1 .b8 _ZN28_INTERNAL_1e8146e0_4_k_cu_R14cuda3std6ranges3__45__cpo4prevE[1];
.global .align 1 .b8 _ZN28_INTERNAL_1e8146e0_4_k_cu_R14cuda3std6ranges3__45__cpo4dataE[1];
.global .align 1 .b8 _ZN28_INTERNAL_1e8146e0_4_k_cu_R14cuda3std6ranges3__45__cpo5cdataE[1];
.global .align 1 .b8 _ZN28_INTERNAL_1e8146e0_4_k_cu_R14cuda3std6ranges3__45__cpo4sizeE[1];
.global .align 1 .b8 _ZN28_INTERNAL_1e8146e0_4_k_cu_R14cuda3std6ranges3__45__cpo5ssizeE[1];
.global .align 1 .b8 _ZN28_INTERNAL_1e8146e0_4_k_cu_R14cuda3std6ranges3__45__cpo8distanceE[1];
.global .align 1 .b8 _ZN28_INTERNAL_1e8146e0_4_k_cu_R16thrust24THRUST_300001_SM_1000_NS8cuda_cub3parE[1];
.global .align 1 .b8 _ZN28_INTERNAL_1e8146e0_4_k_cu_R16thrust24THRUST_300001_SM_1000_NS8cuda_cub10par_nosyncE[1];
.global .align 1 .b8 _ZN28_INTERNAL_1e8146e0_4_k_cu_R16thrust24THRUST_300001_SM_1000_NS6system6detail10sequential3seqE[1];
.global .align 1 .b8 _ZN28_INTERNAL_1e8146e0_4_k_cu_R16thrust24THRUST_300001_SM_1000_NS6system3cpp3parE[1];
.global .align 1 .b8 _ZN28_INTERNAL_1e8146e0_4_k_cu_R16thrust24THRUST_300001_SM_1000_NS12placeholders2_1E[1];
.global .align 1 .b8 _ZN28_INTERNAL_1e8146e0_4_k_cu_R16thrust24THRUST_300001_SM_1000_NS12placeholders2_2E[1];
.global .align 1 .b8 _ZN28_INTERNAL_1e8146e0_4_k_cu_R16thrust24THRUST_300001_SM_1000_NS12placeholders2_3E[1];
.global .align 1 .b8 _ZN28_INTERNAL_1e8146e0_4_k_cu_R16thrust24THRUST_300001_SM_1000_NS12placeholders2_4E[1];
.global .align 1 .b8 _ZN28_INTERNAL_1e8146e0_4_k_cu_R16thrust24THRUST_300001_SM_1000_NS12placeholders2_5E[1];
.global .align 1 .b8 _ZN28_INTERNAL_1e8146e0_4_k_cu_R16thrust24THRUST_300001_SM_1000_NS12placeholders2_6E[1];
.global .align 1 .b8 _ZN28_INTERNAL_1e8146e0_4_k_cu_R16thrust24THRUST_300001_SM_1000_NS12placeholders2_7E[1];
.global .align 1 .b8 _ZN28_INTERNAL_1e8146e0_4_k_cu_R16thrust24THRUST_300001_SM_1000_NS12placeholders2_8E[1];
.global .align 1 .b8 _ZN28_INTERNAL_1e8146e0_4_k_cu_R16thrust24THRUST_300001_SM_1000_NS12placeholders2_9E[1];
.global .align 1 .b8 _ZN28_INTERNAL_1e8146e0_4_k_cu_R16thrust24THRUST_300001_SM_1000_NS12placeholders3_10E[1];
.global .align 1 .b8 _ZN28_INTERNAL_1e8146e0_4_k_cu_R16thrust24THRUST_300001_SM_1000_NS3seqE[1];
.global .align 1 .b8 _ZN28_INTERNAL_1e8146e0_4_k_cu_R16thrust24THRUST_300001_SM_1000_NS6deviceE[1];

.visible .entry _Z4con1PdS_S_S_S_S_(
	.param .u64 .ptr .align 1 _Z4con1PdS_S_S_S_S__param_0,
	.param .u64 .ptr .align 1 _Z4con1PdS_S_S_S_S__param_1,
	.param .u64 .ptr .align 1 _Z4con1PdS_S_S_S_S__param_2,
	.param .u64 .ptr .align 1 _Z4con1PdS_S_S_S_S__param_3,
	.param .u64 .ptr .align 1 _Z4con1PdS_S_S_S_S__param_4,
	.param .u64 .ptr .align 1 _Z4con1PdS_S_S_S_S__param_5
)
{
	.reg .pred 	%p<83>;
	.reg .b32 	%r<115>;
	.reg .b64 	%rd<42>;
	.reg .b64 	%fd<125>;

	ld.param.u64 	%rd6, [_Z4con1PdS_S_S_S_S__param_0];
	ld.param.u64 	%rd7, [_Z4con1PdS_S_S_S_S__param_1];
	ld.param.u64 	%rd8, [_Z4con1PdS_S_S_S_S__param_2];
	ld.param.u64 	%rd4, [_Z4con1PdS_S_S_S_S__param_4];
	ld.param.u64 	%rd5, [_Z4con1PdS_S_S_S_S__param_5];
	cvta.to.global.u64 	%rd9, %rd8;
	cvta.to.global.u64 	%rd10, %rd7;
	cvta.to.global.u64 	%rd11, %rd6;
	mov.u32 	%r11, %tid.x;
	mov.u32 	%r12, %ctaid.x;
	mov.u32 	%r13, %ntid.x;
	mad.lo.s32 	%r1, %r12, %r13, %r11;
	mov.u32 	%r14, %tid.y;
	mov.u32 	%r15, %ctaid.y;
	mov.u32 	%r16, %ntid.y;
	mad.lo.s32 	%r2, %r15, %r16, %r14;
	setp.gt.s32 	%p1, %r1, 0;
	add.s32 	%r17, %r1, -1;
	selp.b32 	%r18, %r17, 511, %p1;
	setp.eq.s32 	%p2, %r2, 0;
	add.s32 	%r19, %r2, -1;
	selp.b32 	%r20, 511, %r19, %p2;
	setp.lt.s32 	%p3, %r1, 511;
	add.s32 	%r21, %r1, 1;
	selp.b32 	%r22, %r21, 0, %p3;
	setp.lt.u32 	%p4, %r2, 511;
	add.s32 	%r23, %r2, 1;
	selp.b32 	%r24, %r23, 0, %p4;
	mul.wide.u32 	%rd12, %r2, 4096;
	add.s64 	%rd13, %rd11, %rd12;
	mul.wide.u32 	%rd14, %r18, 8;
	add.s64 	%rd15, %rd13, %rd14;
	ld.global.f64 	%fd49, [%rd15];
	mul.wide.s32 	%rd16, %r22, 8;
	add.s64 	%rd17, %rd13, %rd16;
	ld.global.f64 	%fd50, [%rd17];
	add.f64 	%fd51, %fd49, %fd50;
	mul.wide.u32 	%rd18, %r20, 4096;
	add.s64 	%rd19, %rd11, %rd18;
	mul.wide.s32 	%rd20, %r1, 8;
	add.s64 	%rd21, %rd19, %rd20;
	ld.global.f64 	%fd52, [%rd21];
	add.f64 	%fd53, %fd51, %fd52;
	mul.wide.u32 	%rd22, %r24, 4096;
	add.s64 	%rd23, %rd11, %rd22;
	add.s64 	%rd24, %rd23, %rd20;
	ld.global.f64 	%fd54, [%rd24];
	add.f64 	%fd55, %fd53, %fd54;
	add.s64 	%rd1, %rd13, %rd20;
	ld.global.f64 	%fd56, [%rd1];
	mul.f64 	%fd57, %fd56, 0d4010000000000000;
	sub.f64 	%fd58, %fd55, %fd57;
	mul.f64 	%fd59, %fd58, 0d4010000000000000;
	add.s64 	%rd25, %rd10, %rd12;
	add.s64 	%rd2, %rd25, %rd20;
	st.global.f64 	[%rd2], %fd59;
	add.s64 	%rd26, %rd9, %rd12;
	add.s64 	%rd27, %rd26, %rd20;
	ld.global.f64 	%fd1, [%rd27];
	{
	.reg .b32 %temp; 
	mov.b64 	{%temp, %r3}, %fd1;
	}
	mov.f64 	%fd60, 0d4000000000000000;
	{
	.reg .b32 %temp; 
	mov.b64 	{%temp, %r25}, %fd60;
	}
	and.b32  	%r5, %r25, 2146435072;
	setp.eq.s32 	%p5, %r5, 1062207488;
	abs.f64 	%fd2, %fd1;
	{ // callseq 0, 0
	.param .b64 param0;
	st.param.f64 	[param0], %fd2;
	.param .b64 param1;
	st.param.f64 	[param1], 0d4000000000000000;
	.param .b64 retval0;
	call.uni (retval0), 
	__internal_accurate_pow, 
	(
	param0, 
	param1
	);
	ld.param.f64 	%fd61, [retval0];
	} // callseq 0
	setp.lt.s32 	%p6, %r3, 0;
	neg.f64 	%fd63, %fd61;
	selp.f64 	%fd64, %fd63, %fd61, %p5;
	selp.f64 	%fd114, %fd64, %fd61, %p6;
	setp.neu.f64 	%p7, %fd1, 0d0000000000000000;
	@%p7 bra 	$L__BB0_2;
	setp.eq.s32 	%p8, %r5, 1062207488;
	selp.b32 	%r26, %r3, 0, %p8;
	setp.lt.s32 	%p9, %r25, 0;
	or.b32  	%r27, %r26, 2146435072;
	selp.b32 	%r28, %r27, %r26, %p9;
	mov.b32 	%r29, 0;
	mov.b64 	%fd114, {%r29, %r28};
$L__BB0_2:
	add.f64 	%fd65, %fd1, 0d4000000000000000;
	{
	.reg .b32 %temp; 
	mov.b64 	{%temp, %r30}, %fd65;
	}
	and.b32  	%r31, %r30, 2146435072;
	setp.ne.s32 	%p10, %r31, 2146435072;
	@%p10 bra 	$L__BB0_7;
	setp.num.f64 	%p11, %fd1, %fd1;
	@%p11 bra 	$L__BB0_5;
	mov.f64 	%fd66, 0d4000000000000000;
	add.rn.f64 	%fd114, %fd1, %fd66;
	bra.uni 	$L__BB0_7;
$L__BB0_5:
	setp.neu.f64 	%p12, %fd2, 0d7FF0000000000000;
	@%p12 bra 	$L__BB0_7;
	setp.lt.s32 	%p13, %r3, 0;
	setp.eq.s32 	%p14, %r5, 1062207488;
	setp.lt.s32 	%p15, %r25, 0;
	selp.b32 	%r33, 0, 2146435072, %p15;
	and.b32  	%r34, %r25, 2147483647;
	setp.ne.s32 	%p16, %r34, 1071644672;
	or.b32  	%r35, %r33, -2147483648;
	selp.b32 	%r36, %r35, %r33, %p16;
	selp.b32 	%r37, %r36, %r33, %p14;
	selp.b32 	%r38, %r37, %r33, %p13;
	mov.b32 	%r39, 0;
	mov.b64 	%fd114, {%r39, %r38};
$L__BB0_7:
	ld.param.u64 	%rd41, [_Z4con1PdS_S_S_S_S__param_3];
	setp.eq.s32 	%p17, %r5, 1062207488;
	cvta.to.global.u64 	%rd28, %rd41;
	add.s64 	%rd30, %rd28, %rd12;
	mul.wide.s32 	%rd31, %r1, 8;
	add.s64 	%rd32, %rd30, %rd31;
	ld.global.f64 	%fd9, [%rd32];
	{
	.reg .b32 %temp; 
	mov.b64 	{%temp, %r6}, %fd9;
	}
	abs.f64 	%fd10, %fd9;
	{ // callseq 1, 0
	.param .b64 param0;
	st.param.f64 	[param0], %fd10;
	.param .b64 param1;
	st.param.f64 	[param1], 0d4000000000000000;
	.param .b64 retval0;
	call.uni (retval0), 
	__internal_accurate_pow, 
	(
	param0, 
	param1
	);
	ld.param.f64 	%fd67, [retval0];
	} // callseq 1
	setp.lt.s32 	%p18, %r6, 0;
	neg.f64 	%fd69, %fd67;
	selp.f64 	%fd70, %fd69, %fd67, %p17;
	selp.f64 	%fd116, %fd70, %fd67, %p18;
	setp.neu.f64 	%p19, %fd9, 0d0000000000000000;
	@%p19 bra 	$L__BB0_9;
	selp.b32 	%r41, %r6, 0, %p17;
	setp.lt.s32 	%p21, %r25, 0;
	or.b32  	%r42, %r41, 2146435072;
	selp.b32 	%r43, %r42, %r41, %p21;
	mov.b32 	%r44, 0;
	mov.b64 	%fd116, {%r44, %r43};
$L__BB0_9:
	add.f64 	%fd71, %fd9, 0d4000000000000000;
	{
	.reg .b32 %temp; 
	mov.b64 	{%temp, %r45}, %fd71;
	}
	and.b32  	%r46, %r45, 2146435072;
	setp.ne.s32 	%p22, %r46, 2146435072;
	@%p22 bra 	$L__BB0_14;
	setp.num.f64 	%p23, %fd9, %fd9;
	@%p23 bra 	$L__BB0_12;
	mov.f64 	%fd72, 0d4000000000000000;
	add.rn.f64 	%fd116, %fd9, %fd72;
	bra.uni 	$L__BB0_14;
$L__BB0_12:
	setp.neu.f64 	%p24, %fd10, 0d7FF0000000000000;
	@%p24 bra 	$L__BB0_14;
	setp.lt.s32 	%p27, %r25, 0;
	selp.b32 	%r48, 0, 2146435072, %p27;
	and.b32  	%r49, %r25, 2147483647;
	setp.ne.s32 	%p28, %r49, 1071644672;
	or.b32  	%r50, %r48, -2147483648;
	selp.b32 	%r51, %r50, %r48, %p28;
	selp.b32 	%r52, %r51, %r48, %p17;
	selp.b32 	%r53, %r52, %r48, %p18;
	mov.b32 	%r54, 0;
	mov.b64 	%fd116, {%r54, %r53};
$L__BB0_14:
	setp.neu.f64 	%p29, %fd1, 0d0000000000000000;
	setp.lt.s32 	%p30, %r3, 0;
	setp.eq.f64 	%p31, %fd9, 0d3FF0000000000000;
	selp.f64 	%fd73, 0d3FF0000000000000, %fd116, %p31;
	setp.eq.f64 	%p32, %fd1, 0d3FF0000000000000;
	selp.f64 	%fd74, 0d3FF0000000000000, %fd114, %p32;
	add.f64 	%fd17, %fd74, %fd73;
	mov.f64 	%fd75, 0d4008000000000000;
	{
	.reg .b32 %temp; 
	mov.b64 	{%temp, %r55}, %fd75;
	}
	and.b32  	%r8, %r55, 2146435072;
	setp.eq.s32 	%p33, %r8, 1073741824;
	{ // callseq 2, 0
	.param .b64 param0;
	st.param.f64 	[param0], %fd2;
	.param .b64 param1;
	st.param.f64 	[param1], 0d4008000000000000;
	.param .b64 retval0;
	call.uni (retval0), 
	__internal_accurate_pow, 
	(
	param0, 
	param1
	);
	ld.param.f64 	%fd76, [retval0];
	} // callseq 2
	neg.f64 	%fd78, %fd76;
	selp.f64 	%fd79, %fd78, %fd76, %p33;
	selp.f64 	%fd118, %fd79, %fd76, %p30;
	@%p29 bra 	$L__BB0_16;
	selp.b32 	%r56, %r3, 0, %p33;
	setp.lt.s32 	%p35, %r55, 0;
	or.b32  	%r57, %r56, 2146435072;
	selp.b32 	%r58, %r57, %r56, %p35;
	mov.b32 	%r59, 0;
	mov.b64 	%fd118, {%r59, %r58};
$L__BB0_16:
	add.f64 	%fd80, %fd1, 0d4008000000000000;
	{
	.reg .b32 %temp; 
	mov.b64 	{%temp, %r60}, %fd80;
	}
	and.b32  	%r61, %r60, 2146435072;
	setp.ne.s32 	%p36, %r61, 2146435072;
	@%p36 bra 	$L__BB0_21;
	setp.num.f64 	%p37, %fd1, %fd1;
	@%p37 bra 	$L__BB0_19;
	mov.f64 	%fd81, 0d4008000000000000;
	add.rn.f64 	%fd118, %fd1, %fd81;
	bra.uni 	$L__BB0_21;
$L__BB0_19:
	setp.neu.f64 	%p38, %fd2, 0d7FF0000000000000;
	@%p38 bra 	$L__BB0_21;
	setp.eq.s32 	%p39, %r8, 1073741824;
	setp.lt.s32 	%p40, %r3, 0;
	setp.lt.s32 	%p41, %r55, 0;
	selp.b32 	%r63, 0, 2146435072, %p41;
	and.b32  	%r64, %r55, 2147483647;
	setp.ne.s32 	%p42, %r64, 1071644672;
	or.b32  	%r65, %r63, -2147483648;
	selp.b32 	%r66, %r65, %r63, %p42;
	selp.b32 	%r67, %r66, %r63, %p39;
	selp.b32 	%r68, %r67, %r63, %p40;
	mov.b32 	%r69, 0;
	mov.b64 	%fd118, {%r69, %r68};
$L__BB0_21:
	selp.f64 	%fd24, 0d3FF0000000000000, %fd118, %p32;
	{ // callseq 3, 0
	.param .b64 param0;
	st.param.f64 	[param0], %fd10;
	.param .b64 param1;
	st.param.f64 	[param1], 0d4008000000000000;
	.param .b64 retval0;
	call.uni (retval0), 
	__internal_accurate_pow, 
	(
	param0, 
	param1
	);
	ld.param.f64 	%fd82, [retval0];
	} // callseq 3
	neg.f64 	%fd84, %fd82;
	selp.f64 	%fd85, %fd84, %fd82, %p33;
	selp.f64 	%fd120, %fd85, %fd82, %p18;
	@%p19 bra 	$L__BB0_23;
	setp.eq.s32 	%p47, %r8, 1073741824;
	selp.b32 	%r71, %r6, 0, %p47;
	setp.lt.s32 	%p48, %r55, 0;
	or.b32  	%r72, %r71, 2146435072;
	selp.b32 	%r73, %r72, %r71, %p48;
	mov.b32 	%r74, 0;
	mov.b64 	%fd120, {%r74, %r73};
$L__BB0_23:
	add.f64 	%fd86, %fd9, 0d4008000000000000;
	{
	.reg .b32 %temp; 
	mov.b64 	{%temp, %r75}, %fd86;
	}
	and.b32  	%r76, %r75, 2146435072;
	setp.ne.s32 	%p49, %r76, 2146435072;
	@%p49 bra 	$L__BB0_28;
	setp.num.f64 	%p50, %fd9, %fd9;
	@%p50 bra 	$L__BB0_26;
	mov.f64 	%fd87, 0d4008000000000000;
	add.rn.f64 	%fd120, %fd9, %fd87;
	bra.uni 	$L__BB0_28;
$L__BB0_26:
	setp.neu.f64 	%p51, %fd10, 0d7FF0000000000000;
	@%p51 bra 	$L__BB0_28;
	setp.eq.s32 	%p52, %r8, 1073741824;
	setp.lt.s32 	%p53, %r6, 0;
	setp.lt.s32 	%p54, %r55, 0;
	selp.b32 	%r78, 0, 2146435072, %p54;
	and.b32  	%r79, %r55, 2147483647;
	setp.ne.s32 	%p55, %r79, 1071644672;
	or.b32  	%r80, %r78, -2147483648;
	selp.b32 	%r81, %r80, %r78, %p55;
	selp.b32 	%r82, %r81, %r78, %p52;
	selp.b32 	%r83, %r82, %r78, %p53;
	mov.b32 	%r84, 0;
	mov.b64 	%fd120, {%r84, %r83};
$L__BB0_28:
	setp.eq.f64 	%p56, %fd9, 0d3FF0000000000000;
	setp.eq.s32 	%p57, %r5, 1062207488;
	selp.f64 	%fd88, 0d3FF0000000000000, %fd120, %p56;
	add.f64 	%fd89, %fd24, %fd88;
	ld.global.f64 	%fd31, [%rd1];
	mul.f64 	%fd90, %fd89, 0d4010000000000000;
	fma.rn.f64 	%fd91, %fd31, 0d4000000000000000, %fd90;
	fma.rn.f64 	%fd32, %fd17, 0dC018000000000000, %fd91;
	{
	.reg .b32 %temp; 
	mov.b64 	{%temp, %r9}, %fd31;
	}
	abs.f64 	%fd33, %fd31;
	{ // callseq 4, 0
	.param .b64 param0;
	st.param.f64 	[param0], %fd33;
	.param .b64 param1;
	st.param.f64 	[param1], 0d4000000000000000;
	.param .b64 retval0;
	call.uni (retval0), 
	__internal_accurate_pow, 
	(
	param0, 
	param1
	);
	ld.param.f64 	%fd92, [retval0];
	} // callseq 4
	setp.lt.s32 	%p58, %r9, 0;
	neg.f64 	%fd94, %fd92;
	selp.f64 	%fd95, %fd94, %fd92, %p57;
	selp.f64 	%fd122, %fd95, %fd92, %p58;
	setp.neu.f64 	%p59, %fd31, 0d0000000000000000;
	@%p59 bra 	$L__BB0_30;
	setp.eq.s32 	%p60, %r5, 1062207488;
	selp.b32 	%r86, %r9, 0, %p60;
	setp.lt.s32 	%p61, %r25, 0;
	or.b32  	%r87, %r86, 2146435072;
	selp.b32 	%r88, %r87, %r86, %p61;
	mov.b32 	%r89, 0;
	mov.b64 	%fd122, {%r89, %r88};
$L__BB0_30:
	add.f64 	%fd96, %fd31, 0d4000000000000000;
	{
	.reg .b32 %temp; 
	mov.b64 	{%temp, %r90}, %fd96;
	}
	and.b32  	%r91, %r90, 2146435072;
	setp.ne.s32 	%p62, %r91, 2146435072;
	@%p62 bra 	$L__BB0_35;
	setp.num.f64 	%p63, %fd31, %fd31;
	@%p63 bra 	$L__BB0_33;
	mov.f64 	%fd97, 0d4000000000000000;
	add.rn.f64 	%fd122, %fd31, %fd97;
	bra.uni 	$L__BB0_35;
$L__BB0_33:
	setp.neu.f64 	%p64, %fd33, 0d7FF0000000000000;
	@%p64 bra 	$L__BB0_35;
	setp.lt.s32 	%p65, %r9, 0;
	setp.eq.s32 	%p66, %r5, 1062207488;
	setp.lt.s32 	%p67, %r25, 0;
	selp.b32 	%r93, 0, 2146435072, %p67;
	and.b32  	%r94, %r25, 2147483647;
	setp.ne.s32 	%p68, %r94, 1071644672;
	or.b32  	%r95, %r93, -2147483648;
	selp.b32 	%r96, %r95, %r93, %p68;
	selp.b32 	%r97, %r96, %r93, %p66;
	selp.b32 	%r98, %r97, %r93, %p65;
	mov.b32 	%r99, 0;
	mov.b64 	%fd122, {%r99, %r98};
$L__BB0_35:
	setp.eq.s32 	%p69, %r5, 1062207488;
	setp.eq.f64 	%p70, %fd31, 0d3FF0000000000000;
	mul.f64 	%fd98, %fd122, 0d4040000000000000;
	selp.f64 	%fd99, 0d4040000000000000, %fd98, %p70;
	mov.f64 	%fd100, 0d3FF0000000000000;
	sub.f64 	%fd40, %fd100, %fd31;
	mul.f64 	%fd101, %fd99, %fd40;
	sub.f64 	%fd41, %fd32, %fd101;
	{
	.reg .b32 %temp; 
	mov.b64 	{%temp, %r10}, %fd40;
	}
	abs.f64 	%fd42, %fd40;
	{ // callseq 5, 0
	.param .b64 param0;
	st.param.f64 	[param0], %fd42;
	.param .b64 param1;
	st.param.f64 	[param1], 0d4000000000000000;
	.param .b64 retval0;
	call.uni (retval0), 
	__internal_accurate_pow, 
	(
	param0, 
	param1
	);
	ld.param.f64 	%fd102, [retval0];
	} // callseq 5
	setp.lt.s32 	%p71, %r10, 0;
	neg.f64 	%fd104, %fd102;
	selp.f64 	%fd105, %fd104, %fd102, %p69;
	selp.f64 	%fd124, %fd105, %fd102, %p71;
	setp.neu.f64 	%p72, %fd40, 0d0000000000000000;
	@%p72 bra 	$L__BB0_37;
	setp.eq.s32 	%p73, %r5, 1062207488;
	selp.b32 	%r101, %r10, 0, %p73;
	setp.lt.s32 	%p74, %r25, 0;
	or.b32  	%r102, %r101, 2146435072;
	selp.b32 	%r103, %r102, %r101, %p74;
	mov.b32 	%r104, 0;
	mov.b64 	%fd124, {%r104, %r103};
$L__BB0_37:
	add.f64 	%fd106, %fd40, 0d4000000000000000;
	{
	.reg .b32 %temp; 
	mov.b64 	{%temp, %r105}, %fd106;
	}
	and.b32  	%r106, %r105, 2146435072;
	setp.ne.s32 	%p75, %r106, 2146435072;
	@%p75 bra 	$L__BB0_42;
	setp.num.f64 	%p76, %fd40, %fd40;
	@%p76 bra 	$L__BB0_40;
	mov.f64 	%fd107, 0d4000000000000000;
	add.rn.f64 	%fd124, %fd40, %fd107;
	bra.uni 	$L__BB0_42;
$L__BB0_40:
	setp.neu.f64 	%p77, %fd42, 0d7FF0000000000000;
	@%p77 bra 	$L__BB0_42;
	setp.lt.s32 	%p78, %r10, 0;
	setp.eq.s32 	%p79, %r5, 1062207488;
	setp.lt.s32 	%p80, %r25, 0;
	selp.b32 	%r108, 0, 2146435072, %p80;
	and.b32  	%r109, %r25, 2147483647;
	setp.ne.s32 	%p81, %r109, 1071644672;
	or.b32  	%r110, %r108, -2147483648;
	selp.b32 	%r111, %r110, %r108, %p81;
	selp.b32 	%r112, %r111, %r108, %p79;
	selp.b32 	%r113, %r112, %r108, %p78;
	mov.b32 	%r114, 0;
	mov.b64 	%fd124, {%r114, %r113};
$L__BB0_42:
	mul.f64 	%fd108, %fd31, 0d4040000000000000;
	cvta.to.global.u64 	%rd33, %rd4;
	cvta.to.global.u64 	%rd34, %rd5;
	setp.eq.f64 	%p82, %fd40, 0d3FF0000000000000;
	selp.f64 	%fd109, 0d3FF0000000000000, %fd124, %p82;
	fma.rn.f64 	%fd110, %fd108, %fd109, %fd41;
	mul.wide.u32 	%rd35, %r2, 4096;
	add.s64 	%rd36, %rd33, %rd35;
	mul.wide.s32 	%rd37, %r1, 8;
	add.s64 	%rd38, %rd36, %rd37;
	st.global.f64 	[%rd38], %fd110;
	ld.global.f64 	%fd111, [%rd2];
	fma.rn.f64 	%fd112, %fd111, 0dC004000000000000, %fd110;
	add.s64 	%rd39, %rd34, %rd35;
	add.s64 	%rd40, %rd39, %rd37;
	st.global.f64 	[%rd40], %fd112;
	ret;

}
	// .globl	_Z4con2PdS_S_S_S_
.visible .entry _Z4con2PdS_S_S_S_(
	.param .u64 .ptr .align 1 _Z4con2PdS_S_S_S__param_0,
	.param .u64 .ptr .align 1 _Z4con2PdS_S_S_S__param_1,
	.param .u64 .ptr .align 1 _Z4con2PdS_S_S_S__param_2,
	.param .u64 .ptr .align 1 _Z4con2PdS_S_S_S__param_3,
	.param .u64 .ptr .align 1 _Z4con2PdS_S_S_S__param_4
)
{
	.reg .pred 	%p<32>;
	.reg .b32 	%r<52>;
	.reg .b64 	%rd<37>;
	.reg .b64 	%fd<64>;

	ld.param.u64 	%rd4, [_Z4con2PdS_S_S_S__param_0];
	ld.param.u64 	%rd5, [_Z4con2PdS_S_S_S__param_1];
	ld.param.u64 	%rd6, [_Z4con2PdS_S_S_S__param_2];
	ld.param.u64 	%rd2, [_Z4con2PdS_S_S_S__param_3];
	ld.param.u64 	%rd3, [_Z4con2PdS_S_S_S__param_4];
	cvta.to.global.u64 	%rd7, %rd6;
	cvta.to.global.u64 	%rd8, %rd5;
	cvta.to.global.u64 	%rd9, %rd4;
	mov.u32 	%r8, %tid.x;
	mov.u32 	%r9, %ctaid.x;
	mov.u32 	%r10, %ntid.x;
	mad.lo.s32 	%r1, %r9, %r10, %r8;
	mov.u32 	%r11, %tid.y;
	mov.u32 	%r12, %ctaid.y;
	mov.u32 	%r13, %ntid.y;
	mad.lo.s32 	%r2, %r12, %r13, %r11;
	setp.gt.s32 	%p1, %r1, 0;
	add.s32 	%r14, %r1, -1;
	selp.b32 	%r15, %r14, 511, %p1;
	setp.eq.s32 	%p2, %r2, 0;
	add.s32 	%r16, %r2, -1;
	selp.b32 	%r17, 511, %r16, %p2;
	setp.lt.s32 	%p3, %r1, 511;
	add.s32 	%r18, %r1, 1;
	selp.b32 	%r19, %r18, 0, %p3;
	setp.lt.u32 	%p4, %r2, 511;
	add.s32 	%r20, %r2, 1;
	selp.b32 	%r21, %r20, 0, %p4;
	mul.wide.u32 	%rd10, %r2, 4096;
	add.s64 	%rd11, %rd9, %rd10;
	mul.wide.u32 	%rd12, %r15, 8;
	add.s64 	%rd13, %rd11, %rd12;
	ld.global.f64 	%fd17, [%rd13];
	mul.wide.s32 	%rd14, %r19, 8;
	add.s64 	%rd15, %rd11, %rd14;
	ld.global.f64 	%fd18, [%rd15];
	add.f64 	%fd19, %fd17, %fd18;
	mul.wide.u32 	%rd16, %r17, 4096;
	add.s64 	%rd17, %rd9, %rd16;
	mul.wide.s32 	%rd18, %r1, 8;
	add.s64 	%rd19, %rd17, %rd18;
	ld.global.f64 	%fd20, [%rd19];
	add.f64 	%fd21, %fd19, %fd20;
	mul.wide.u32 	%rd20, %r21, 4096;
	add.s64 	%rd21, %rd9, %rd20;
	add.s64 	%rd22, %rd21, %rd18;
	ld.global.f64 	%fd22, [%rd22];
	add.f64 	%fd23, %fd21, %fd22;
	add.s64 	%rd23, %rd11, %rd18;
	ld.global.f64 	%fd24, [%rd23];
	mul.f64 	%fd25, %fd24, 0d4010000000000000;
	sub.f64 	%fd26, %fd23, %fd25;
	mul.f64 	%fd1, %fd26, 0d4010000000000000;
	add.s64 	%rd24, %rd8, %rd10;
	add.s64 	%rd25, %rd24, %rd18;
	st.global.f64 	[%rd25], %fd1;
	add.s64 	%rd26, %rd7, %rd10;
	add.s64 	%rd1, %rd26, %rd18;
	ld.global.f64 	%fd2, [%rd1];
	{
	.reg .b32 %temp; 
	mov.b64 	{%temp, %r3}, %fd2;
	}
	mov.f64 	%fd27, 0d4008000000000000;
	{
	.reg .b32 %temp; 
	mov.b64 	{%temp, %r22}, %fd27;
	}
	and.b32  	%r5, %r22, 2146435072;
	setp.eq.s32 	%p5, %r5, 1073741824;
	abs.f64 	%fd3, %fd2;
	{ // callseq 6, 0
	.param .b64 param0;
	st.param.f64 	[param0], %fd3;
	.param .b64 param1;
	st.param.f64 	[param1], 0d4008000000000000;
	.param .b64 retval0;
	call.uni (retval0), 
	__internal_accurate_pow, 
	(
	param0, 
	param1
	);
	ld.param.f64 	%fd28, [retval0];
	} // callseq 6
	setp.lt.s32 	%p6, %r3, 0;
	neg.f64 	%fd30, %fd28;
	selp.f64 	%fd31, %fd30, %fd28, %p5;
	selp.f64 	%fd61, %fd31, %fd28, %p6;
	setp.neu.f64 	%p7, %fd2, 0d0000000000000000;
	@%p7 bra 	$L__BB1_2;
	setp.eq.s32 	%p8, %r5, 1073741824;
	selp.b32 	%r23, %r3, 0, %p8;
	setp.lt.s32 	%p9, %r22, 0;
	or.b32  	%r24, %r23, 2146435072;
	selp.b32 	%r25, %r24, %r23, %p9;
	mov.b32 	%r26, 0;
	mov.b64 	%fd61, {%r26, %r25};
$L__BB1_2:
	add.f64 	%fd32, %fd2, 0d4008000000000000;
	{
	.reg .b32 %temp; 
	mov.b64 	{%temp, %r27}, %fd32;
	}
	and.b32  	%r28, %r27, 2146435072;
	setp.ne.s32 	%p10, %r28, 2146435072;
	@%p10 bra 	$L__BB1_7;
	setp.num.f64 	%p11, %fd2, %fd2;
	@%p11 bra 	$L__BB1_5;
	mov.f64 	%fd33, 0d4008000000000000;
	add.rn.f64 	%fd61, %fd2, %fd33;
	bra.uni 	$L__BB1_7;
$L__BB1_5:
	setp.neu.f64 	%p12, %fd3, 0d7FF0000000000000;
	@%p12 bra 	$L__BB1_7;
	setp.lt.s32 	%p13, %r3, 0;
	setp.eq.s32 	%p14, %r5, 1073741824;
	setp.lt.s32 	%p15, %r22, 0;
	selp.b32 	%r30, 0, 2146435072, %p15;
	and.b32  	%r31, %r22, 2147483647;
	setp.ne.s32 	%p16, %r31, 1071644672;
	or.b32  	%r32, %r30, -2147483648;
	selp.b32 	%r33, %r32, %r30, %p16;
	selp.b32 	%r34, %r33, %r30, %p14;
	selp.b32 	%r35, %r34, %r30, %p13;
	mov.b32 	%r36, 0;
	mov.b64 	%fd61, {%r36, %r35};
$L__BB1_7:
	setp.neu.f64 	%p17, %fd2, 0d0000000000000000;
	setp.lt.s32 	%p18, %r3, 0;
	mov.f64 	%fd34, 0d4000000000000000;
	{
	.reg .b32 %temp; 
	mov.b64 	{%temp, %r37}, %fd34;
	}
	and.b32  	%r7, %r37, 2146435072;
	setp.eq.s32 	%p19, %r7, 1062207488;
	{ // callseq 7, 0
	.param .b64 param0;
	st.param.f64 	[param0], %fd3;
	.param .b64 param1;
	st.param.f64 	[param1], 0d4000000000000000;
	.param .b64 retval0;
	call.uni (retval0), 
	__internal_accurate_pow, 
	(
	param0, 
	param1
	);
	ld.param.f64 	%fd35, [retval0];
	} // callseq 7
	neg.f64 	%fd37, %fd35;
	selp.f64 	%fd38, %fd37, %fd35, %p19;
	selp.f64 	%fd63, %fd38, %fd35, %p18;
	@%p17 bra 	$L__BB1_9;
	setp.eq.s32 	%p20, %r7, 1062207488;
	selp.b32 	%r38, %r3, 0, %p20;
	setp.lt.s32 	%p21, %r37, 0;
	or.b32  	%r39, %r38, 2146435072;
	selp.b32 	%r40, %r39, %r38, %p21;
	mov.b32 	%r41, 0;
	mov.b64 	%fd63, {%r41, %r40};
$L__BB1_9:
	add.f64 	%fd39, %fd2, 0d4000000000000000;
	{
	.reg .b32 %temp; 
	mov.b64 	{%temp, %r42}, %fd39;
	}
	and.b32  	%r43, %r42, 2146435072;
	setp.ne.s32 	%p22, %r43, 2146435072;
	@%p22 bra 	$L__BB1_14;
	setp.num.f64 	%p23, %fd2, %fd2;
	@%p23 bra 	$L__BB1_12;
	mov.f64 	%fd40, 0d4000000000000000;
	add.rn.f64 	%fd63, %fd2, %fd40;
	bra.uni 	$L__BB1_14;
$L__BB1_12:
	setp.neu.f64 	%p24, %fd3, 0d7FF0000000000000;
	@%p24 bra 	$L__BB1_14;
	setp.eq.s32 	%p25, %r7, 1062207488;
	setp.lt.s32 	%p26, %r3, 0;
	setp.lt.s32 	%p27, %r37, 0;
	selp.b32 	%r45, 0, 2146435072, %p27;
	and.b32  	%r46, %r37, 2147483647;
	setp.ne.s32 	%p28, %r46, 1071644672;
	or.b32  	%r47, %r45, -2147483648;
	selp.b32 	%r48, %r47, %r45, %p28;
	selp.b32 	%r49, %r48, %r45, %p25;
	selp.b32 	%r50, %r49, %r45, %p26;
	mov.b32 	%r51, 0;
	mov.b64 	%fd63, {%r51, %r50};
$L__BB1_14:
	setp.eq.f64 	%p29, %fd2, 0d3FF0000000000000;
	mul.f64 	%fd41, %fd63, 0d4018000000000000;
	selp.f64 	%fd42, 0d4018000000000000, %fd41, %p29;
	fma.rn.f64 	%fd43, %fd2, 0dC02E000000000000, 0d4024000000000000;
	add.f64 	%fd44, %fd43, %fd42;
	selp.f64 	%fd45, 0d3FF0000000000000, %fd61, %p29;
	mul.f64 	%fd46, %fd45, %fd44;
	cvta.to.global.u64 	%rd27, %rd2;
	add.s64 	%rd29, %rd27, %rd10;
	add.s64 	%rd31, %rd29, %rd18;
	ld.global.f64 	%fd47, [%rd31];
	cvta.to.global.u64 	%rd32, %rd3;
	add.s64 	%rd33, %rd32, %rd10;
	add.s64 	%rd34, %rd33, %rd18;
	ld.global.f64 	%fd48, [%rd34];
	mul.f64 	%fd49, %fd47, %fd48;
	fma.rn.f64 	%fd50, %fd47, %fd48, %fd49;
	mov.f64 	%fd51, 0d3FF0000000000000;
	sub.f64 	%fd52, %fd51, %fd46;
	mul.f64 	%fd53, %fd52, 0d3F60624DD2F1A9FC;
	fma.rn.f64 	%fd54, %fd46, 0d3FA47AE147AE147B, %fd53;
	mul.f64 	%fd55, %fd2, 0d4040000000000000;
	sub.f64 	%fd56, %fd51, %fd2;
	fma.rn.f64 	%fd57, %fd55, %fd56, %fd54;
	fma.rn.f64 	%fd58, %fd50, 0d3FF999999999999A, %fd57;
	mul.f64 	%fd59, %fd58, 0d3F1A36E2EB1C432D;
	fma.rn.f64 	%fd16, %fd1, %fd59, %fd2;
	st.global.f64 	[%rd1], %fd16;
	setp.ltu.f64 	%p30, %fd16, 0d3FF0000000000000;
	@%p30 bra 	$L__BB1_16;
	mov.b64 	%rd35, 4607182418800017408;
	st.global.u64 	[%rd1], %rd35;
	bra.uni 	$L__BB1_18;
$L__BB1_16:
	setp.geu.f64 	%p31, %fd16, 0d0000000000000000;
	@%p31 bra 	$L__BB1_18;
	mov.b64 	%rd36, 0;
	st.global.u64 	[%rd1], %rd36;
$L__BB1_18:
	ret;

}
	// .globl	_Z4phi1PdS_S_S_S_S_
.visible .entry _Z4phi1PdS_S_S_S_S_(
	.param .u64 .ptr .align 1 _Z4phi1PdS_S_S_S_S__param_0,
	.param .u64 .ptr .align 1 _Z4phi1PdS_S_S_S_S__param_1,
	.param .u64 .ptr .align 1 _Z4phi1PdS_S_S_S_S__param_2,
	.param .u64 .ptr .align 1 _Z4phi1PdS_S_S_S_S__param_3,
	.param .u64 .ptr .align 1 _Z4phi1PdS_S_S_S_S__param_4,
	.param .u64 .ptr .align 1 _Z4phi1PdS_S_S_S_S__param_5
)
{
	.reg .pred 	%p<44>;
	.reg .b32 	%r<63>;
	.reg .b64 	%rd<46>;
	.reg .b64 	%fd<71>;

	ld.param.u64 	%rd8, [_Z4phi1PdS_S_S_S_S__param_0];
	ld.param.u64 	%rd5, [_Z4phi1PdS_S_S_S_S__param_2];
	ld.param.u64 	%rd9, [_Z4phi1PdS_S_S_S_S__param_3];
	cvta.to.global.u64 	%rd10, %rd9;
	cvta.to.global.u64 	%rd11, %rd8;
	mov.u32 	%r8, %tid.x;
	mov.u32 	%r9, %ctaid.x;
	mov.u32 	%r10, %ntid.x;
	mad.lo.s32 	%r1, %r9, %r10, %r8;
	mov.u32 	%r11, %tid.y;
	mov.u32 	%r12, %ctaid.y;
	mov.u32 	%r13, %ntid.y;
	mad.lo.s32 	%r2, %r12, %r13, %r11;
	setp.gt.s32 	%p1, %r1, 0;
	add.s32 	%r14, %r1, -1;
	selp.b32 	%r15, %r14, 511, %p1;
	setp.eq.s32 	%p2, %r2, 0;
	add.s32 	%r16, %r2, -1;
	selp.b32 	%r17, 511, %r16, %p2;
	setp.lt.s32 	%p3, %r1, 511;
	add.s32 	%r18, %r1, 1;
	selp.b32 	%r19, %r18, 0, %p3;
	setp.lt.u32 	%p4, %r2, 511;
	add.s32 	%r20, %r2, 1;
	selp.b32 	%r21, %r20, 0, %p4;
	mul.wide.u32 	%rd12, %r2, 4096;
	add.s64 	%rd13, %rd11, %rd12;
	mul.wide.u32 	%rd14, %r15, 8;
	add.s64 	%rd15, %rd13, %rd14;
	ld.global.f64 	%fd24, [%rd15];
	mul.wide.s32 	%rd16, %r19, 8;
	add.s64 	%rd17, %rd13, %rd16;
	ld.global.f64 	%fd25, [%rd17];
	add.f64 	%fd26, %fd24, %fd25;
	mul.wide.u32 	%rd18, %r17, 4096;
	add.s64 	%rd19, %rd11, %rd18;
	mul.wide.s32 	%rd20, %r1, 8;
	add.s64 	%rd21, %rd19, %rd20;
	ld.global.f64 	%fd27, [%rd21];
	add.f64 	%fd28, %fd26, %fd27;
	mul.wide.u32 	%rd22, %r21, 4096;
	add.s64 	%rd23, %rd11, %rd22;
	add.s64 	%rd24, %rd23, %rd20;
	ld.global.f64 	%fd29, [%rd24];
	add.f64 	%fd30, %fd28, %fd29;
	add.s64 	%rd1, %rd13, %rd20;
	ld.global.f64 	%fd31, [%rd1];
	mul.f64 	%fd32, %fd31, 0d4010000000000000;
	sub.f64 	%fd33, %fd30, %fd32;
	mul.f64 	%fd34, %fd33, 0d4010000000000000;
	add.s64 	%rd25, %rd10, %rd12;
	add.s64 	%rd2, %rd25, %rd20;
	st.global.f64 	[%rd2], %fd34;
	ld.global.f64 	%fd1, [%rd1];
	{
	.reg .b32 %temp; 
	mov.b64 	{%temp, %r3}, %fd1;
	}
	mov.f64 	%fd35, 0d4000000000000000;
	{
	.reg .b32 %temp; 
	mov.b64 	{%temp, %r22}, %fd35;
	}
	and.b32  	%r5, %r22, 2146435072;
	setp.eq.s32 	%p5, %r5, 1062207488;
	abs.f64 	%fd2, %fd1;
	{ // callseq 8, 0
	.param .b64 param0;
	st.param.f64 	[param0], %fd2;
	.param .b64 param1;
	st.param.f64 	[param1], 0d4000000000000000;
	.param .b64 retval0;
	call.uni (retval0), 
	__internal_accurate_pow, 
	(
	param0, 
	param1
	);
	ld.param.f64 	%fd36, [retval0];
	} // callseq 8
	setp.lt.s32 	%p6, %r3, 0;
	neg.f64 	%fd38, %fd36;
	selp.f64 	%fd39, %fd38, %fd36, %p5;
	selp.f64 	%fd70, %fd39, %fd36, %p6;
	setp.neu.f64 	%p7, %fd1, 0d0000000000000000;
	mov.f64 	%fd66, %fd70;
	@%p7 bra 	$L__BB2_2;
	setp.eq.s32 	%p8, %r5, 1062207488;
	selp.b32 	%r23, %r3, 0, %p8;
	setp.lt.s32 	%p9, %r22, 0;
	or.b32  	%r24, %r23, 2146435072;
	selp.b32 	%r25, %r24, %r23, %p9;
	mov.b32 	%r26, 0;
	mov.b64 	%fd66, {%r26, %r25};
$L__BB2_2:
	add.f64 	%fd40, %fd1, 0d4000000000000000;
	{
	.reg .b32 %temp; 
	mov.b64 	{%temp, %r27}, %fd40;
	}
	and.b32  	%r6, %r27, 2146435072;
	setp.ne.s32 	%p10, %r6, 2146435072;
	@%p10 bra 	$L__BB2_7;
	setp.num.f64 	%p11, %fd1, %fd1;
	@%p11 bra 	$L__BB2_5;
	mov.f64 	%fd41, 0d4000000000000000;
	add.rn.f64 	%fd66, %fd1, %fd41;
	bra.uni 	$L__BB2_7;
$L__BB2_5:
	setp.neu.f64 	%p12, %fd2, 0d7FF0000000000000;
	@%p12 bra 	$L__BB2_7;
	setp.lt.s32 	%p13, %r3, 0;
	setp.eq.s32 	%p14, %r5, 1062207488;
	setp.lt.s32 	%p15, %r22, 0;
	selp.b32 	%r29, 0, 2146435072, %p15;
	and.b32  	%r30, %r22, 2147483647;
	setp.ne.s32 	%p16, %r30, 1071644672;
	or.b32  	%r31, %r29, -2147483648;
	selp.b32 	%r32, %r31, %r29, %p16;
	selp.b32 	%r33, %r32, %r29, %p14;
	selp.b32 	%r34, %r33, %r29, %p13;
	mov.b32 	%r35, 0;
	mov.b64 	%fd66, {%r35, %r34};
$L__BB2_7:
	setp.eq.s32 	%p17, %r5, 1062207488;
	cvta.to.global.u64 	%rd26, %rd5;
	add.s64 	%rd28, %rd26, %rd12;
	mul.wide.s32 	%rd29, %r1, 8;
	add.s64 	%rd30, %rd28, %rd29;
	ld.global.f64 	%fd9, [%rd30];
	{
	.reg .b32 %temp; 
	mov.b64 	{%temp, %r7}, %fd9;
	}
	abs.f64 	%fd10, %fd9;
	{ // callseq 9, 0
	.param .b64 param0;
	st.param.f64 	[param0], %fd10;
	.param .b64 param1;
	st.param.f64 	[param1], 0d4000000000000000;
	.param .b64 retval0;
	call.uni (retval0), 
	__internal_accurate_pow, 
	(
	param0, 
	param1
	);
	ld.param.f64 	%fd42, [retval0];
	} // callseq 9
	setp.lt.s32 	%p18, %r7, 0;
	neg.f64 	%fd44, %fd42;
	selp.f64 	%fd45, %fd44, %fd42, %p17;
	selp.f64 	%fd68, %fd45, %fd42, %p18;
	setp.neu.f64 	%p19, %fd9, 0d0000000000000000;
	@%p19 bra 	$L__BB2_9;
	selp.b32 	%r37, %r7, 0, %p17;
	setp.lt.s32 	%p21, %r22, 0;
	or.b32  	%r38, %r37, 2146435072;
	selp.b32 	%r39, %r38, %r37, %p21;
	mov.b32 	%r40, 0;
	mov.b64 	%fd68, {%r40, %r39};
$L__BB2_9:
	add.f64 	%fd46, %fd9, 0d4000000000000000;
	{
	.reg .b32 %temp; 
	mov.b64 	{%temp, %r41}, %fd46;
	}
	and.b32  	%r42, %r41, 2146435072;
	setp.ne.s32 	%p22, %r42, 2146435072;
	@%p22 bra 	$L__BB2_14;
	setp.num.f64 	%p23, %fd9, %fd9;
	@%p23 bra 	$L__BB2_12;
	mov.f64 	%fd47, 0d4000000000000000;
	add.rn.f64 	%fd68, %fd9, %fd47;
	bra.uni 	$L__BB2_14;
$L__BB2_12:
	setp.neu.f64 	%p24, %fd10, 0d7FF0000000000000;
	@%p24 bra 	$L__BB2_14;
	setp.lt.s32 	%p27, %r22, 0;
	selp.b32 	%r44, 0, 2146435072, %p27;
	and.b32  	%r45, %r22, 2147483647;
	setp.ne.s32 	%p28, %r45, 1071644672;
	or.b32  	%r46, %r44, -2147483648;
	selp.b32 	%r47, %r46, %r44, %p28;
	selp.b32 	%r48, %r47, %r44, %p17;
	selp.b32 	%r49, %r48, %r44, %p18;
	mov.b32 	%r50, 0;
	mov.b64 	%fd68, {%r50, %r49};
$L__BB2_14:
	setp.neu.f64 	%p29, %fd1, 0d0000000000000000;
	setp.eq.f64 	%p30, %fd9, 0d3FF0000000000000;
	selp.f64 	%fd48, 0d3FF0000000000000, %fd68, %p30;
	setp.eq.f64 	%p31, %fd1, 0d3FF0000000000000;
	selp.f64 	%fd49, 0d3FF0000000000000, %fd66, %p31;
	add.f64 	%fd17, %fd49, %fd48;
	@%p29 bra 	$L__BB2_16;
	setp.eq.s32 	%p32, %r5, 1062207488;
	selp.b32 	%r51, %r3, 0, %p32;
	setp.lt.s32 	%p33, %r22, 0;
	or.b32  	%r52, %r51, 2146435072;
	selp.b32 	%r53, %r52, %r51, %p33;
	mov.b32 	%r54, 0;
	mov.b64 	%fd70, {%r54, %r53};
$L__BB2_16:
	setp.ne.s32 	%p34, %r6, 2146435072;
	@%p34 bra 	$L__BB2_21;
	setp.num.f64 	%p35, %fd1, %fd1;
	@%p35 bra 	$L__BB2_19;
	mov.f64 	%fd50, 0d4000000000000000;
	add.rn.f64 	%fd70, %fd1, %fd50;
	bra.uni 	$L__BB2_21;
$L__BB2_19:
	setp.neu.f64 	%p36, %fd2, 0d7FF0000000000000;
	@%p36 bra 	$L__BB2_21;
	setp.lt.s32 	%p37, %r3, 0;
	setp.eq.s32 	%p38, %r5, 1062207488;
	setp.lt.s32 	%p39, %r22, 0;
	selp.b32 	%r56, 0, 2146435072, %p39;
	and.b32  	%r57, %r22, 2147483647;
	setp.ne.s32 	%p40, %r57, 1071644672;
	or.b32  	%r58, %r56, -2147483648;
	selp.b32 	%r59, %r58, %r56, %p40;
	selp.b32 	%r60, %r59, %r56, %p38;
	selp.b32 	%r61, %r60, %r56, %p37;
	mov.b32 	%r62, 0;
	mov.b64 	%fd70, {%r62, %r61};
$L__BB2_21:
	ld.param.u64 	%rd45, [_Z4phi1PdS_S_S_S_S__param_5];
	ld.param.u64 	%rd44, [_Z4phi1PdS_S_S_S_S__param_4];
	ld.param.u64 	%rd43, [_Z4phi1PdS_S_S_S_S__param_1];
	setp.eq.f64 	%p41, %fd1, 0d3FF0000000000000;
	mul.f64 	%fd51, %fd70, 0dC028000000000000;
	selp.f64 	%fd52, 0dC028000000000000, %fd51, %p41;
	cvta.to.global.u64 	%rd31, %rd45;
	add.s64 	%rd33, %rd31, %rd12;
	add.s64 	%rd35, %rd33, %rd29;
	ld.global.f64 	%fd53, [%rd35];
	mov.f64 	%fd54, 0d4000000000000000;
	sub.f64 	%fd55, %fd54, %fd53;
	mul.f64 	%fd56, %fd1, 0d4028000000000000;
	mov.f64 	%fd57, 0d3FF0000000000000;
	sub.f64 	%fd58, %fd57, %fd53;
	mul.f64 	%fd59, %fd58, %fd56;
	fma.rn.f64 	%fd60, %fd52, %fd55, %fd59;
	fma.rn.f64 	%fd61, %fd17, %fd56, %fd60;
	cvta.to.global.u64 	%rd36, %rd44;
	add.s64 	%rd37, %rd36, %rd12;
	add.s64 	%rd38, %rd37, %rd29;
	st.global.f64 	[%rd38], %fd61;
	ld.global.f64 	%fd62, [%rd1];
	ld.global.f64 	%fd63, [%rd2];
	sub.f64 	%fd64, %fd61, %fd63;
	fma.rn.f64 	%fd23, %fd64, 0dBF40624DD2F1A9FC, %fd62;
	cvta.to.global.u64 	%rd39, %rd43;
	add.s64 	%rd40, %rd39, %rd12;
	add.s64 	%rd3, %rd40, %rd29;
	st.global.f64 	[%rd3], %fd23;
	setp.ltu.f64 	%p42, %fd23, 0d3FF0000000000000;
	@%p42 bra 	$L__BB2_23;
	mov.b64 	%rd41, 4607182418800017408;
	st.global.u64 	[%rd3], %rd41;
	bra.uni 	$L__BB2_25;
$L__BB2_23:
	setp.geu.f64 	%p43, %fd23, 0d0000000000000000;
	@%p43 bra 	$L__BB2_25;
	mov.b64 	%rd42, 0;
	st.global.u64 	[%rd3], %rd42;
$L__BB2_25:
	ret;

}
	// .globl	_Z4phi2PdS_S_S_S_S_
.visible .entry _Z4phi2PdS_S_S_S_S_(
	.param .u64 .ptr .align 1 _Z4phi2PdS_S_S_S_S__param_0,
	.param .u64 .ptr .align 1 _Z4phi2PdS_S_S_S_S__param_1,
	.param .u64 .ptr .align 1 _Z4phi2PdS_S_S_S_S__param_2,
	.param .u64 .ptr .align 1 _Z4phi2PdS_S_S_S_S__param_3,
	.param .u64 .ptr .align 1 _Z4phi2PdS_S_S_S_S__param_4,
	.param .u64 .ptr .align 1 _Z4phi2PdS_S_S_S_S__param_5
)
{
	.reg .pred 	%p<44>;
	.reg .b32 	%r<63>;
	.reg .b64 	%rd<42>;
	.reg .b64 	%fd<71>;

	ld.param.u64 	%rd7, [_Z4phi2PdS_S_S_S_S__param_0];
	ld.param.u64 	%rd8, [_Z4phi2PdS_S_S_S_S__param_2];
	ld.param.u64 	%rd9, [_Z4phi2PdS_S_S_S_S__param_3];
	ld.param.u64 	%rd5, [_Z4phi2PdS_S_S_S_S__param_4];
	ld.param.u64 	%rd6, [_Z4phi2PdS_S_S_S_S__param_5];
	cvta.to.global.u64 	%rd10, %rd8;
	cvta.to.global.u64 	%rd11, %rd9;
	cvta.to.global.u64 	%rd12, %rd7;
	mov.u32 	%r8, %tid.x;
	mov.u32 	%r9, %ctaid.x;
	mov.u32 	%r10, %ntid.x;
	mad.lo.s32 	%r1, %r9, %r10, %r8;
	mov.u32 	%r11, %tid.y;
	mov.u32 	%r12, %ctaid.y;
	mov.u32 	%r13, %ntid.y;
	mad.lo.s32 	%r2, %r12, %r13, %r11;
	setp.gt.s32 	%p1, %r1, 0;
	add.s32 	%r14, %r1, -1;
	selp.b32 	%r15, %r14, 511, %p1;
	setp.eq.s32 	%p2, %r2, 0;
	add.s32 	%r16, %r2, -1;
	selp.b32 	%r17, 511, %r16, %p2;
	setp.lt.s32 	%p3, %r1, 511;
	add.s32 	%r18, %r1, 1;
	selp.b32 	%r19, %r18, 0, %p3;
	setp.lt.u32 	%p4, %r2, 511;
	add.s32 	%r20, %r2, 1;
	selp.b32 	%r21, %r20, 0, %p4;
	mul.wide.u32 	%rd13, %r2, 4096;
	add.s64 	%rd14, %rd12, %rd13;
	mul.wide.u32 	%rd15, %r15, 8;
	add.s64 	%rd16, %rd14, %rd15;
	ld.global.f64 	%fd25, [%rd16];
	mul.wide.s32 	%rd17, %r19, 8;
	add.s64 	%rd18, %rd14, %rd17;
	ld.global.f64 	%fd26, [%rd18];
	add.f64 	%fd27, %fd25, %fd26;
	mul.wide.u32 	%rd19, %r17, 4096;
	add.s64 	%rd20, %rd12, %rd19;
	mul.wide.s32 	%rd21, %r1, 8;
	add.s64 	%rd22, %rd20, %rd21;
	ld.global.f64 	%fd28, [%rd22];
	add.f64 	%fd29, %fd27, %fd28;
	mul.wide.u32 	%rd23, %r21, 4096;
	add.s64 	%rd24, %rd12, %rd23;
	add.s64 	%rd25, %rd24, %rd21;
	ld.global.f64 	%fd30, [%rd25];
	add.f64 	%fd31, %fd29, %fd30;
	add.s64 	%rd1, %rd14, %rd21;
	ld.global.f64 	%fd32, [%rd1];
	mul.f64 	%fd33, %fd32, 0d4010000000000000;
	sub.f64 	%fd34, %fd31, %fd33;
	mul.f64 	%fd35, %fd34, 0d4010000000000000;
	add.s64 	%rd26, %rd11, %rd13;
	add.s64 	%rd2, %rd26, %rd21;
	st.global.f64 	[%rd2], %fd35;
	add.s64 	%rd27, %rd10, %rd13;
	add.s64 	%rd28, %rd27, %rd21;
	ld.global.f64 	%fd1, [%rd28];
	{
	.reg .b32 %temp; 
	mov.b64 	{%temp, %r3}, %fd1;
	}
	mov.f64 	%fd36, 0d4000000000000000;
	{
	.reg .b32 %temp; 
	mov.b64 	{%temp, %r22}, %fd36;
	}
	and.b32  	%r5, %r22, 2146435072;
	setp.eq.s32 	%p5, %r5, 1062207488;
	abs.f64 	%fd2, %fd1;
	{ // callseq 10, 0
	.param .b64 param0;
	st.param.f64 	[param0], %fd2;
	.param .b64 param1;
	st.param.f64 	[param1], 0d4000000000000000;
	.param .b64 retval0;
	call.uni (retval0), 
	__internal_accurate_pow, 
	(
	param0, 
	param1
	);
	ld.param.f64 	%fd37, [retval0];
	} // callseq 10
	setp.lt.s32 	%p6, %r3, 0;
	neg.f64 	%fd39, %fd37;
	selp.f64 	%fd40, %fd39, %fd37, %p5;
	selp.f64 	%fd66, %fd40, %fd37, %p6;
	setp.neu.f64 	%p7, %fd1, 0d0000000000000000;
	@%p7 bra 	$L__BB3_2;
	setp.eq.s32 	%p8, %r5, 1062207488;
	selp.b32 	%r23, %r3, 0, %p8;
	setp.lt.s32 	%p9, %r22, 0;
	or.b32  	%r24, %r23, 2146435072;
	selp.b32 	%r25, %r24, %r23, %p9;
	mov.b32 	%r26, 0;
	mov.b64 	%fd66, {%r26, %r25};
$L__BB3_2:
	add.f64 	%fd41, %fd1, 0d4000000000000000;
	{
	.reg .b32 %temp; 
	mov.b64 	{%temp, %r27}, %fd41;
	}
	and.b32  	%r28, %r27, 2146435072;
	setp.ne.s32 	%p10, %r28, 2146435072;
	@%p10 bra 	$L__BB3_7;
	setp.num.f64 	%p11, %fd1, %fd1;
	@%p11 bra 	$L__BB3_5;
	mov.f64 	%fd42, 0d4000000000000000;
	add.rn.f64 	%fd66, %fd1, %fd42;
	bra.uni 	$L__BB3_7;
$L__BB3_5:
	setp.neu.f64 	%p12, %fd2, 0d7FF0000000000000;
	@%p12 bra 	$L__BB3_7;
	setp.lt.s32 	%p13, %r3, 0;
	setp.eq.s32 	%p14, %r5, 1062207488;
	setp.lt.s32 	%p15, %r22, 0;
	selp.b32 	%r30, 0, 2146435072, %p15;
	and.b32  	%r31, %r22, 2147483647;
	setp.ne.s32 	%p16, %r31, 1071644672;
	or.b32  	%r32, %r30, -2147483648;
	selp.b32 	%r33, %r32, %r30, %p16;
	selp.b32 	%r34, %r33, %r30, %p14;
	selp.b32 	%r35, %r34, %r30, %p13;
	mov.b32 	%r36, 0;
	mov.b64 	%fd66, {%r36, %r35};
$L__BB3_7:
	setp.eq.s32 	%p17, %r5, 1062207488;
	setp.eq.f64 	%p18, %fd1, 0d3FF0000000000000;
	selp.f64 	%fd9, 0d3FF0000000000000, %fd66, %p18;
	ld.global.f64 	%fd10, [%rd1];
	{
	.reg .b32 %temp; 
	mov.b64 	{%temp, %r6}, %fd10;
	}
	abs.f64 	%fd11, %fd10;
	{ // callseq 11, 0
	.param .b64 param0;
	st.param.f64 	[param0], %fd11;
	.param .b64 param1;
	st.param.f64 	[param1], 0d4000000000000000;
	.param .b64 retval0;
	call.uni (retval0), 
	__internal_accurate_pow, 
	(
	param0, 
	param1
	);
	ld.param.f64 	%fd43, [retval0];
	} // callseq 11
	setp.lt.s32 	%p19, %r6, 0;
	neg.f64 	%fd45, %fd43;
	selp.f64 	%fd46, %fd45, %fd43, %p17;
	selp.f64 	%fd70, %fd46, %fd43, %p19;
	setp.neu.f64 	%p20, %fd10, 0d0000000000000000;
	mov.f64 	%fd68, %fd70;
	@%p20 bra 	$L__BB3_9;
	selp.b32 	%r38, %r6, 0, %p17;
	setp.lt.s32 	%p22, %r22, 0;
	or.b32  	%r39, %r38, 2146435072;
	selp.b32 	%r40, %r39, %r38, %p22;
	mov.b32 	%r41, 0;
	mov.b64 	%fd68, {%r41, %r40};
$L__BB3_9:
	add.f64 	%fd47, %fd10, 0d4000000000000000;
	{
	.reg .b32 %temp; 
	mov.b64 	{%temp, %r42}, %fd47;
	}
	and.b32  	%r7, %r42, 2146435072;
	setp.ne.s32 	%p23, %r7, 2146435072;
	@%p23 bra 	$L__BB3_14;
	setp.num.f64 	%p24, %fd10, %fd10;
	@%p24 bra 	$L__BB3_12;
	mov.f64 	%fd48, 0d4000000000000000;
	add.rn.f64 	%fd68, %fd10, %fd48;
	bra.uni 	$L__BB3_14;
$L__BB3_12:
	setp.neu.f64 	%p25, %fd11, 0d7FF0000000000000;
	@%p25 bra 	$L__BB3_14;
	setp.lt.s32 	%p28, %r22, 0;
	selp.b32 	%r44, 0, 2146435072, %p28;
	and.b32  	%r45, %r22, 2147483647;
	setp.ne.s32 	%p29, %r45, 1071644672;
	or.b32  	%r46, %r44, -2147483648;
	selp.b32 	%r47, %r46, %r44, %p29;
	selp.b32 	%r48, %r47, %r44, %p17;
	selp.b32 	%r49, %r48, %r44, %p19;
	mov.b32 	%r50, 0;
	mov.b64 	%fd68, {%r50, %r49};
$L__BB3_14:
	setp.neu.f64 	%p30, %fd10, 0d0000000000000000;
	setp.eq.f64 	%p31, %fd10, 0d3FF0000000000000;
	selp.f64 	%fd49, 0d3FF0000000000000, %fd68, %p31;
	add.f64 	%fd18, %fd9, %fd49;
	@%p30 bra 	$L__BB3_16;
	selp.b32 	%r51, %r6, 0, %p17;
	setp.lt.s32 	%p33, %r22, 0;
	or.b32  	%r52, %r51, 2146435072;
	selp.b32 	%r53, %r52, %r51, %p33;
	mov.b32 	%r54, 0;
	mov.b64 	%fd70, {%r54, %r53};
$L__BB3_16:
	setp.ne.s32 	%p34, %r7, 2146435072;
	@%p34 bra 	$L__BB3_21;
	setp.num.f64 	%p35, %fd10, %fd10;
	@%p35 bra 	$L__BB3_19;
	mov.f64 	%fd50, 0d4000000000000000;
	add.rn.f64 	%fd70, %fd10, %fd50;
	bra.uni 	$L__BB3_21;
$L__BB3_19:
	setp.neu.f64 	%p36, %fd11, 0d7FF0000000000000;
	@%p36 bra 	$L__BB3_21;
	setp.lt.s32 	%p37, %r6, 0;
	setp.eq.s32 	%p38, %r5, 1062207488;
	setp.lt.s32 	%p39, %r22, 0;
	selp.b32 	%r56, 0, 2146435072, %p39;
	and.b32  	%r57, %r22, 2147483647;
	setp.ne.s32 	%p40, %r57, 1071644672;
	or.b32  	%r58, %r56, -2147483648;
	selp.b32 	%r59, %r58, %r56, %p40;
	selp.b32 	%r60, %r59, %r56, %p38;
	selp.b32 	%r61, %r60, %r56, %p37;
	mov.b32 	%r62, 0;
	mov.b64 	%fd70, {%r62, %r61};
$L__BB3_21:
	ld.param.u64 	%rd41, [_Z4phi2PdS_S_S_S_S__param_1];
	setp.eq.f64 	%p41, %fd10, 0d3FF0000000000000;
	mul.f64 	%fd51, %fd70, 0dC028000000000000;
	selp.f64 	%fd52, 0dC028000000000000, %fd51, %p41;
	cvta.to.global.u64 	%rd29, %rd6;
	add.s64 	%rd31, %rd29, %rd13;
	add.s64 	%rd33, %rd31, %rd21;
	ld.global.f64 	%fd53, [%rd33];
	mov.f64 	%fd54, 0d4000000000000000;
	sub.f64 	%fd55, %fd54, %fd53;
	mul.f64 	%fd56, %fd10, 0d4028000000000000;
	mov.f64 	%fd57, 0d3FF0000000000000;
	sub.f64 	%fd58, %fd57, %fd53;
	mul.f64 	%fd59, %fd58, %fd56;
	fma.rn.f64 	%fd60, %fd52, %fd55, %fd59;
	fma.rn.f64 	%fd61, %fd18, %fd56, %fd60;
	cvta.to.global.u64 	%rd34, %rd5;
	add.s64 	%rd35, %rd34, %rd13;
	add.s64 	%rd36, %rd35, %rd21;
	st.global.f64 	[%rd36], %fd61;
	ld.global.f64 	%fd62, [%rd1];
	ld.global.f64 	%fd63, [%rd2];
	sub.f64 	%fd64, %fd61, %fd63;
	fma.rn.f64 	%fd24, %fd64, 0dBF40624DD2F1A9FC, %fd62;
	cvta.to.global.u64 	%rd37, %rd41;
	add.s64 	%rd38, %rd37, %rd13;
	add.s64 	%rd3, %rd38, %rd21;
	st.global.f64 	[%rd3], %fd24;
	setp.ltu.f64 	%p42, %fd24, 0d3FF0000000000000;
	@%p42 bra 	$L__BB3_23;
	mov.b64 	%rd39, 4607182418800017408;
	st.global.u64 	[%rd3], %rd39;
	bra.uni 	$L__BB3_25;
$L__BB3_23:
	setp.geu.f64 	%p43, %fd24, 0d0000000000000000;
	@%p43 bra 	$L__BB3_25;
	mov.b64 	%rd40, 0;
	st.global.u64 	[%rd3], %rd40;
$L__BB3_25:
	ret;

}
	// .globl	_ZN3cub18CUB_300001_SM_10006detail11EmptyKernelIvEEvv
.visible .entry _ZN3cub18CUB_300001_SM_10006detail11EmptyKernelIvEEvv()
{


	ret;

}
.func  (.param .b64 func_retval0) __internal_accurate_pow(
	.param .b64 __internal_accurate_pow_param_0,
	.param .b64 __internal_accurate_pow_param_1
)
{
	.reg .pred 	%p<8>;
	.reg .b32 	%r<49>;
	.reg .b32 	%f<3>;
	.reg .b64 	%fd<109>;

	ld.param.f64 	%fd10, [__internal_accurate_pow_param_0];
	ld.param.f64 	%fd11, [__internal_accurate_pow_param_1];
	{
	.reg .b32 %temp; 
	mov.b64 	{%temp, %r46}, %fd10;
	}
	{
	.reg .b32 %temp; 
	mov.b64 	{%r45, %temp}, %fd10;
	}
	shr.u32 	%r47, %r46, 20;
	setp.gt.u32 	%p1, %r46, 1048575;
	@%p1 bra 	$L__BB5_2;
	mul.f64 	%fd12, %fd10, 0d4350000000000000;
	{
	.reg .b32 %temp; 
	mov.b64 	{%temp, %r46}, %fd12;
	}
	{
	.reg .b32 %temp; 
	mov.b64 	{%r45, %temp}, %fd12;
	}
	shr.u32 	%r16, %r46, 20;
	add.s32 	%r47, %r16, -54;
$L__BB5_2:
	add.s32 	%r48, %r47, -1023;
	and.b32  	%r17, %r46, -2146435073;
	or.b32  	%r18, %r17, 1072693248;
	mov.b64 	%fd107, {%r45, %r18};
	setp.lt.u32 	%p2, %r18, 1073127583;
	@%p2 bra 	$L__BB5_4;
	{
	.reg .b32 %temp; 
	mov.b64 	{%r19, %temp}, %fd107;
	}
	{
	.reg .b32 %temp; 
	mov.b64 	{%temp, %r20}, %fd107;
	}
	add.s32 	%r21, %r20, -1048576;
	mov.b64 	%fd107, {%r19, %r21};
	add.s32 	%r48, %r47, -1022;
$L__BB5_4:
	add.f64 	%fd13, %fd107, 0dBFF0000000000000;
	add.f64 	%fd14, %fd107, 0d3FF0000000000000;
	rcp.approx.ftz.f64 	%fd15, %fd14;
	neg.f64 	%fd16, %fd14;
	fma.rn.f64 	%fd17, %fd16, %fd15, 0d3FF0000000000000;
	fma.rn.f64 	%fd18, %fd17, %fd17, %fd17;
	fma.rn.f64 	%fd19, %fd18, %fd15, %fd15;
	mul.f64 	%fd20, %fd13, %fd19;
	fma.rn.f64 	%fd21, %fd13, %fd19, %fd20;
	mul.f64 	%fd22, %fd21, %fd21;
	fma.rn.f64 	%fd23, %fd22, 0d3EB0F5FF7D2CAFE2, 0d3ED0F5D241AD3B5A;
	fma.rn.f64 	%fd24, %fd23, %fd22, 0d3EF3B20A75488A3F;
	fma.rn.f64 	%fd25, %fd24, %fd22, 0d3F1745CDE4FAECD5;
	fma.rn.f64 	%fd26, %fd25, %fd22, 0d3F3C71C7258A578B;
	fma.rn.f64 	%fd27, %fd26, %fd22, 0d3F6249249242B910;
	fma.rn.f64 	%fd28, %fd27, %fd22, 0d3F89999999999DFB;
	sub.f64 	%fd29, %fd13, %fd21;
	add.f64 	%fd30, %fd29, %fd29;
	neg.f64 	%fd31, %fd21;
	fma.rn.f64 	%fd32, %fd31, %fd13, %fd30;
	mul.f64 	%fd33, %fd19, %fd32;
	fma.rn.f64 	%fd34, %fd22, %fd28, 0d3FB5555555555555;
	mov.f64 	%fd35, 0d3FB5555555555555;
	sub.f64 	%fd36, %fd35, %fd34;
	fma.rn.f64 	%fd37, %fd22, %fd28, %fd36;
	add.f64 	%fd38, %fd37, 0dBC46A4CB00B9E7B0;
	add.f64 	%fd39, %fd34, %fd38;
	sub.f64 	%fd40, %fd34, %fd39;
	add.f64 	%fd41, %fd38, %fd40;
	mul.rn.f64 	%fd42, %fd21, %fd21;
	neg.f64 	%fd43, %fd42;
	fma.rn.f64 	%fd44, %fd21, %fd21, %fd43;
	{
	.reg .b32 %temp; 
	mov.b64 	{%r22, %temp}, %fd33;
	}
	{
	.reg .b32 %temp; 
	mov.b64 	{%temp, %r23}, %fd33;
	}
	add.s32 	%r24, %r23, 1048576;
	mov.b64 	%fd45, {%r22, %r24};
	fma.rn.f64 	%fd46, %fd21, %fd45, %fd44;
	mul.rn.f64 	%fd47, %fd42, %fd21;
	neg.f64 	%fd48, %fd47;
	fma.rn.f64 	%fd49, %fd42, %fd21, %fd48;
	fma.rn.f64 	%fd50, %fd42, %fd33, %fd49;
	fma.rn.f64 	%fd51, %fd46, %fd21, %fd50;
	mul.rn.f64 	%fd52, %fd39, %fd47;
	neg.f64 	%fd53, %fd52;
	fma.rn.f64 	%fd54, %fd39, %fd47, %fd53;
	fma.rn.f64 	%fd55, %fd39, %fd51, %fd54;
	fma.rn.f64 	%fd56, %fd41, %fd47, %fd55;
	add.f64 	%fd57, %fd52, %fd56;
	sub.f64 	%fd58, %fd52, %fd57;
	add.f64 	%fd59, %fd56, %fd58;
	add.f64 	%fd60, %fd21, %fd57;
	sub.f64 	%fd61, %fd21, %fd60;
	add.f64 	%fd62, %fd57, %fd61;
	add.f64 	%fd63, %fd59, %fd62;
	add.f64 	%fd64, %fd33, %fd63;
	add.f64 	%fd65, %fd60, %fd64;
	sub.f64 	%fd66, %fd60, %fd65;
	add.f64 	%fd67, %fd64, %fd66;
	xor.b32  	%r25, %r48, -2147483648;
	mov.b32 	%r26, 1127219200;
	mov.b64 	%fd68, {%r25, %r26};
	mov.b32 	%r27, -2147483648;
	mov.b64 	%fd69, {%r27, %r26};
	sub.f64 	%fd70, %fd68, %fd69;
	fma.rn.f64 	%fd71, %fd70, 0d3FE62E42FEFA39EF, %fd65;
	fma.rn.f64 	%fd72, %fd70, 0dBFE62E42FEFA39EF, %fd71;
	sub.f64 	%fd73, %fd72, %fd65;
	sub.f64 	%fd74, %fd67, %fd73;
	fma.rn.f64 	%fd75, %fd70, 0d3C7ABC9E3B39803F, %fd74;
	add.f64 	%fd76, %fd71, %fd75;
	sub.f64 	%fd77, %fd71, %fd76;
	add.f64 	%fd78, %fd75, %fd77;
	{
	.reg .b32 %temp; 
	mov.b64 	{%temp, %r28}, %fd11;
	}
	{
	.reg .b32 %temp; 
	mov.b64 	{%r29, %temp}, %fd11;
	}
	shl.b32 	%r30, %r28, 1;
	setp.gt.u32 	%p3, %r30, -33554433;
	and.b32  	%r31, %r28, -15728641;
	selp.b32 	%r32, %r31, %r28, %p3;
	mov.b64 	%fd79, {%r29, %r32};
	mul.rn.f64 	%fd80, %fd76, %fd79;
	neg.f64 	%fd81, %fd80;
	fma.rn.f64 	%fd82, %fd76, %fd79, %fd81;
	fma.rn.f64 	%fd83, %fd78, %fd79, %fd82;
	add.f64 	%fd4, %fd80, %fd83;
	sub.f64 	%fd84, %fd80, %fd4;
	add.f64 	%fd5, %fd83, %fd84;
	fma.rn.f64 	%fd85, %fd4, 0d3FF71547652B82FE, 0d4338000000000000;
	{
	.reg .b32 %temp; 
	mov.b64 	{%r13, %temp}, %fd85;
	}
	mov.f64 	%fd86, 0dC338000000000000;
	add.rn.f64 	%fd87, %fd85, %fd86;
	fma.rn.f64 	%fd88, %fd87, 0dBFE62E42FEFA39EF, %fd4;
	fma.rn.f64 	%fd89, %fd87, 0dBC7ABC9E3B39803F, %fd88;
	fma.rn.f64 	%fd90, %fd89, 0d3E5ADE1569CE2BDF, 0d3E928AF3FCA213EA;
	fma.rn.f64 	%fd91, %fd90, %fd89, 0d3EC71DEE62401315;
	fma.rn.f64 	%fd92, %fd91, %fd89, 0d3EFA01997C89EB71;
	fma.rn.f64 	%fd93, %fd92, %fd89, 0d3F2A01A014761F65;
	fma.rn.f64 	%fd94, %fd93, %fd89, 0d3F56C16C1852B7AF;
	fma.rn.f64 	%fd95, %fd94, %fd89, 0d3F81111111122322;
	fma.rn.f64 	%fd96, %fd95, %fd89, 0d3FA55555555502A1;
	fma.rn.f64 	%fd97, %fd96, %fd89, 0d3FC5555555555511;
	fma.rn.f64 	%fd98, %fd97, %fd89, 0d3FE000000000000B;
	fma.rn.f64 	%fd99, %fd98, %fd89, 0d3FF0000000000000;
	fma.rn.f64 	%fd100, %fd99, %fd89, 0d3FF0000000000000;
	{
	.reg .b32 %temp; 
	mov.b64 	{%r14, %temp}, %fd100;
	}
	{
	.reg .b32 %temp; 
	mov.b64 	{%temp, %r15}, %fd100;
	}
	shl.b32 	%r33, %r13, 20;
	add.s32 	%r34, %r33, %r15;
	mov.b64 	%fd108, {%r14, %r34};
	{
	.reg .b32 %temp; 
	mov.b64 	{%temp, %r35}, %fd4;
	}
	mov.b32 	%f2, %r35;
	abs.f32 	%f1, %f2;
	setp.lt.f32 	%p4, %f1, 0f4086232B;
	@%p4 bra 	$L__BB5_7;
	setp.lt.f64 	%p5, %fd4, 0d0000000000000000;
	add.f64 	%fd101, %fd4, 0d7FF0000000000000;
	selp.f64 	%fd108, 0d0000000000000000, %fd101, %p5;
	setp.geu.f32 	%p6, %f1, 0f40874800;
	@%p6 bra 	$L__BB5_7;
	shr.u32 	%r36, %r13, 31;
	add.s32 	%r37, %r13, %r36;
	shr.s32 	%r38, %r37, 1;
	shl.b32 	%r39, %r38, 20;
	add.s32 	%r40, %r15, %r39;
	mov.b64 	%fd102, {%r14, %r40};
	sub.s32 	%r41, %r13, %r38;
	shl.b32 	%r42, %r41, 20;
	add.s32 	%r43, %r42, 1072693248;
	mov.b32 	%r44, 0;
	mov.b64 	%fd103, {%r44, %r43};
	mul.f64 	%fd108, %fd103, %fd102;
$L__BB5_7:
	abs.f64 	%fd104, %fd108;
	setp.eq.f64 	%p7, %fd104, 0d7FF0000000000000;
	fma.rn.f64 	%fd105, %fd108, %fd5, %fd108;
	selp.f64 	%fd106, %fd108, %fd105, %p7;
	st.param.f64 	[func_retval0], %fd106;
	ret;

}


// ===== COMPILED SASS (sm_100) =====

	.target	sm_100

	.elftype	@"ET_EXEC"


//--------------------- .note.nv.tkinfo           --------------------------
	.section	.note.nv.tkinfo,"",@"SHT_NOTE"
	.sectionflags	@"SHF_NOTE_NV_TKINFO"
	.tkinfo
        /*0018*/ 	.word	0x00000002
        /*0030*/ 	.string	""
        /*0030*/ 	.string	"ptxas"
        /*0030*/ 	.string	"Cuda compilation tools, release 13.0, V13.0.88"
        /*0030*/ 	.string	"Build cuda_13.0.r13.0/compiler.36424714_0"
        /*0030*/ 	.string	"-arch sm_100 -m 64 "



//--------------------- .note.nv.cuinfo           --------------------------
	.section	.note.nv.cuinfo,"",@"SHT_NOTE"
	.sectionflags	@"SHF_NOTE_NV_CUINFO"
        /*0018*/ 	.short	0x0002
        /*001a*/ 	.short	0x0064
        /*001c*/ 	.short	0x0082
	.zero		2


//--------------------- .nv.info                  --------------------------
	.section	.nv.info,"",@"SHT_CUDA_INFO"
	.align	4


	//----- nvinfo : EIATTR_REGCOUNT
	.align		4
        /*0000*/ 	.byte	0x04, 0x2f
        /*0002*/ 	.short	(.L_46 - .L_45)
	.align		4
.L_45:
        /*0004*/ 	.word	index@(_Z4con1PdS_S_S_S_S_)
        /*0008*/ 	.word	0x00000022


	//----- nvinfo : EIATTR_FRAME_SIZE
	.align		4
.L_46:
        /*000c*/ 	.byte	0x04, 0x11
        /*000e*/ 	.short	(.L_48 - .L_47)
	.align		4
.L_47:
        /*0010*/ 	.word	index@($_Z4con1PdS_S_S_S_S_$__internal_accurate_pow)
        /*0014*/ 	.word	0x00000000


	//----- nvinfo : EIATTR_FRAME_SIZE
	.align		4
.L_48:
        /*0018*/ 	.byte	0x04, 0x11
        /*001a*/ 	.short	(.L_50 - .L_49)
	.align		4
.L_49:
        /*001c*/ 	.word	index@(_Z4con1PdS_S_S_S_S_)
        /*0020*/ 	.word	0x00000000


	//----- nvinfo : EIATTR_REGCOUNT
	.align		4
.L_50:
        /*0024*/ 	.byte	0x04, 0x2f
        /*0026*/ 	.short	(.L_52 - .L_51)
	.align		4
.L_51:
        /*0028*/ 	.word	index@(_Z4con2PdS_S_S_S_)
        /*002c*/ 	.word	0x0000001f


	//----- nvinfo : EIATTR_FRAME_SIZE
	.align		4
.L_52:
        /*0030*/ 	.byte	0x04, 0x11
        /*0032*/ 	.short	(.L_54 - .L_53)
	.align		4
.L_53:
        /*0034*/ 	.word	index@($_Z4con2PdS_S_S_S_$__internal_accurate_pow)
        /*0038*/ 	.word	0x00000000


	//----- nvinfo : EIATTR_FRAME_SIZE
	.align		4
.L_54:
        /*003c*/ 	.byte	0x04, 0x11
        /*003e*/ 	.short	(.L_56 - .L_55)
	.align		4
.L_55:
        /*0040*/ 	.word	index@(_Z4con2PdS_S_S_S_)
        /*0044*/ 	.word	0x00000000


	//----- nvinfo : EIATTR_REGCOUNT
	.align		4
.L_56:
        /*0048*/ 	.byte	0x04, 0x2f
        /*004a*/ 	.short	(.L_58 - .L_57)
	.align		4
.L_57:
        /*004c*/ 	.word	index@(_Z4phi1PdS_S_S_S_S_)
        /*0050*/ 	.word	0x00000026


	//----- nvinfo : EIATTR_FRAME_SIZE
	.align		4
.L_58:
        /*0054*/ 	.byte	0x04, 0x11
        /*0056*/ 	.short	(.L_60 - .L_59)
	.align		4
.L_59:
        /*0058*/ 	.word	index@($_Z4phi1PdS_S_S_S_S_$__internal_accurate_pow)
        /*005c*/ 	.word	0x00000000


	//----- nvinfo : EIATTR_FRAME_SIZE
	.align		4
.L_60:
        /*0060*/ 	.byte	0x04, 0x11
        /*0062*/ 	.short	(.L_62 - .L_61)
	.align		4
.L_61:
        /*0064*/ 	.word	index@(_Z4phi1PdS_S_S_S_S_)
        /*0068*/ 	.word	0x00000000


	//----- nvinfo : EIATTR_REGCOUNT
	.align		4
.L_62:
        /*006c*/ 	.byte	0x04, 0x2f
        /*006e*/ 	.short	(.L_64 - .L_63)
	.align		4
.L_63:
        /*0070*/ 	.word	index@(_Z4phi2PdS_S_S_S_S_)
        /*0074*/ 	.word	0x00000020


	//----- nvinfo : EIATTR_FRAME_SIZE
	.align		4
.L_64:
        /*0078*/ 	.byte	0x04, 0x11
        /*007a*/ 	.short	(.L_66 - .L_65)
	.align		4
.L_65:
        /*007c*/ 	.word	index@($_Z4phi2PdS_S_S_S_S_$__internal_accurate_pow)
        /*0080*/ 	.word	0x00000000


	//----- nvinfo : EIATTR_FRAME_SIZE
	.align		4
.L_66:
        /*0084*/ 	.byte	0x04, 0x11
        /*0086*/ 	.short	(.L_68 - .L_67)
	.align		4
.L_67:
        /*0088*/ 	.word	index@(_Z4phi2PdS_S_S_S_S_)
        /*008c*/ 	.word	0x00000000


	//----- nvinfo : EIATTR_REGCOUNT
	.align		4
.L_68:
        /*0090*/ 	.byte	0x04, 0x2f
        /*0092*/ 	.short	(.L_70 - .L_69)
	.align		4
.L_69:
        /*0094*/ 	.word	index@(_ZN3cub18CUB_300001_SM_10006detail11EmptyKernelIvEEvv)
        /*0098*/ 	.word	0x00000004


	//----- nvinfo : EIATTR_FRAME_SIZE
	.align		4
.L_70:
        /*009c*/ 	.byte	0x04, 0x11
        /*009e*/ 	.short	(.L_72 - .L_71)
	.align		4
.L_71:
        /*00a0*/ 	.word	index@(_ZN3cub18CUB_300001_SM_10006detail11EmptyKernelIvEEvv)
        /*00a4*/ 	.word	0x00000000


	//----- nvinfo : EIATTR_MIN_STACK_SIZE
	.align		4
.L_72:
        /*00a8*/ 	.byte	0x04, 0x12
        /*00aa*/ 	.short	(.L_74 - .L_73)
	.align		4
.L_73:
        /*00ac*/ 	.word	index@(_ZN3cub18CUB_300001_SM_10006detail11EmptyKernelIvEEvv)
        /*00b0*/ 	.word	0x00000000


	//----- nvinfo : EIATTR_MIN_STACK_SIZE
	.align		4
.L_74:
        /*00b4*/ 	.byte	0x04, 0x12
        /*00b6*/ 	.short	(.L_76 - .L_75)
	.align		4
.L_75:
        /*00b8*/ 	.word	index@(_Z4phi2PdS_S_S_S_S_)
        /*00bc*/ 	.word	0x00000000


	//----- nvinfo : EIATTR_MIN_STACK_SIZE
	.align		4
.L_76:
        /*00c0*/ 	.byte	0x04, 0x12
        /*00c2*/ 	.short	(.L_78 - .L_77)
	.align		4
.L_77:
        /*00c4*/ 	.word	index@(_Z4phi1PdS_S_S_S_S_)
        /*00c8*/ 	.word	0x00000000


	//----- nvinfo : EIATTR_MIN_STACK_SIZE
	.align		4
.L_78:
        /*00cc*/ 	.byte	0x04, 0x12
        /*00ce*/ 	.short	(.L_80 - .L_79)
	.align		4
.L_79:
        /*00d0*/ 	.word	index@(_Z4con2PdS_S_S_S_)
        /*00d4*/ 	.word	0x00000000


	//----- nvinfo : EIATTR_MIN_STACK_SIZE
	.align		4
.L_80:
        /*00d8*/ 	.byte	0x04, 0x12
        /*00da*/ 	.short	(.L_82 - .L_81)
	.align		4
.L_81:
        /*00dc*/ 	.word	index@(_Z4con1PdS_S_S_S_S_)
        /*00e0*/ 	.word	0x00000000
.L_82:


//--------------------- .nv.compat                --------------------------
	.section	.nv.compat,"",@"SHT_CUDA_COMPAT_INFO"
	.align	4
        /*0000*/ 	.byte	0x02, 0x09, 0x00, 0x00, 0x02, 0x02, 0x01, 0x00, 0x02, 0x05, 0x05, 0x00, 0x03, 0x07, 0x01, 0x01
        /*0010*/ 	.byte	0x02, 0x03, 0x00, 0x00, 0x02, 0x06, 0x01, 0x00, 0x04, 0x0b, 0x08, 0x00, 0x01, 0x00, 0x00, 0x00
        /*0020*/ 	.byte	0x00, 0x00, 0x00, 0x00


//--------------------- .nv.info._ZN3cub18CUB_300001_SM_10006detail11EmptyKernelIvEEvv --------------------------
	.section	.nv.info._ZN3cub18CUB_300001_SM_10006detail11EmptyKernelIvEEvv,"",@"SHT_CUDA_INFO"
	.sectionflags	@""
	.align	4


	//----- nvinfo : EIATTR_CUDA_API_VERSION
	.align		4
        /*0000*/ 	.byte	0x04, 0x37
        /*0002*/ 	.short	(.L_84 - .L_83)
.L_83:
        /*0004*/ 	.word	0x00000082


	//----- nvinfo : EIATTR_SPARSE_MMA_MASK
	.align		4
.L_84:
        /*0008*/ 	.byte	0x03, 0x50
        /*000a*/ 	.short	0x0000


	//----- nvinfo : EIATTR_MAXREG_COUNT
	.align		4
        /*000c*/ 	.byte	0x03, 0x1b
        /*000e*/ 	.short	0x00ff


	//----- nvinfo : EIATTR_MERCURY_ISA_VERSION
	.align		4
        /*0010*/ 	.byte	0x03, 0x5f
        /*0012*/ 	.short	0x0101


	//----- nvinfo : EIATTR_VRC_CTA_INIT_COUNT
	.align		4
        /*0014*/ 	.byte	0x02, 0x4a
	.zero		1
	.zero		1


	//----- nvinfo : EIATTR_EXIT_INSTR_OFFSETS
	.align		4
        /*0018*/ 	.byte	0x04, 0x1c
        /*001a*/ 	.short	(.L_86 - .L_85)


	//   ....[0]....
.L_85:
        /*001c*/ 	.word	0x00000010


	//----- nvinfo : EIATTR_SW_WAR
	.align		4
.L_86:
        /*0020*/ 	.byte	0x04, 0x36
        /*0022*/ 	.short	(.L_88 - .L_87)
.L_87:
        /*0024*/ 	.word	0x00000008
.L_88:


//--------------------- .nv.info._Z4phi2PdS_S_S_S_S_ --------------------------
	.section	.nv.info._Z4phi2PdS_S_S_S_S_,"",@"SHT_CUDA_INFO"
	.sectionflags	@""
	.align	4


	//----- nvinfo : EIATTR_CUDA_API_VERSION
	.align		4
        /*0000*/ 	.byte	0x04, 0x37
        /*0002*/ 	.short	(.L_90 - .L_89)
.L_89:
        /*0004*/ 	.word	0x00000082


	//----- nvinfo : EIATTR_KPARAM_INFO
	.align		4
.L_90:
        /*0008*/ 	.byte	0x04, 0x17
        /*000a*/ 	.short	(.L_92 - .L_91)
.L_91:
        /*000c*/ 	.word	0x00000000
        /*0010*/ 	.short	0x0005
        /*0012*/ 	.short	0x0028
        /*0014*/ 	.byte	0x00, 0xf5, 0x21, 0x00


	//----- nvinfo : EIATTR_KPARAM_INFO
	.align		4
.L_92:
        /*0018*/ 	.byte	0x04, 0x17
        /*001a*/ 	.short	(.L_94 - .L_93)
.L_93:
        /*001c*/ 	.word	0x00000000
        /*0020*/ 	.short	0x0004
        /*0022*/ 	.short	0x0020
        /*0024*/ 	.byte	0x00, 0xf5, 0x21, 0x00


	//----- nvinfo : EIATTR_KPARAM_INFO
	.align		4
.L_94:
        /*0028*/ 	.byte	0x04, 0x17
        /*002a*/ 	.short	(.L_96 - .L_95)
.L_95:
        /*002c*/ 	.word	0x00000000
        /*0030*/ 	.short	0x0003
        /*0032*/ 	.short	0x0018
        /*0034*/ 	.byte	0x00, 0xf5, 0x21, 0x00


	//----- nvinfo : EIATTR_KPARAM_INFO
	.align		4
.L_96:
        /*0038*/ 	.byte	0x04, 0x17
        /*003a*/ 	.short	(.L_98 - .L_97)
.L_97:
        /*003c*/ 	.word	0x00000000
        /*0040*/ 	.short	0x0002
        /*0042*/ 	.short	0x0010
        /*0044*/ 	.byte	0x00, 0xf5, 0x21, 0x00


	//----- nvinfo : EIATTR_KPARAM_INFO
	.align		4
.L_98:
        /*0048*/ 	.byte	0x04, 0x17
        /*004a*/ 	.short	(.L_100 - .L_99)
.L_99:
        /*004c*/ 	.word	0x00000000
        /*0050*/ 	.short	0x0001
        /*0052*/ 	.short	0x0008
        /*0054*/ 	.byte	0x00, 0xf5, 0x21, 0x00


	//----- nvinfo : EIATTR_KPARAM_INFO
	.align		4
.L_100:
        /*0058*/ 	.byte	0x04, 0x17
        /*005a*/ 	.short	(.L_102 - .L_101)
.L_101:
        /*005c*/ 	.word	0x00000000
        /*0060*/ 	.short	0x0000
        /*0062*/ 	.short	0x0000
        /*0064*/ 	.byte	0x00, 0xf5, 0x21, 0x00


	//----- nvinfo : EIATTR_SPARSE_MMA_MASK
	.align		4
.L_102:
        /*0068*/ 	.byte	0x03, 0x50
        /*006a*/ 	.short	0x0000


	//----- nvinfo : EIATTR_MAXREG_COUNT
	.align		4
        /*006c*/ 	.byte	0x03, 0x1b
        /*006e*/ 	.short	0x00ff


	//----- nvinfo : EIATTR_MERCURY_ISA_VERSION
	.align		4
        /*0070*/ 	.byte	0x03, 0x5f
        /*0072*/ 	.short	0x0101


	//----- nvinfo : EIATTR_VRC_CTA_INIT_COUNT
	.align		4
        /*0074*/ 	.byte	0x02, 0x4a
	.zero		1
	.zero		1


	//----- nvinfo : EIATTR_EXIT_INSTR_OFFSETS
	.align		4
        /*0078*/ 	.byte	0x04, 0x1c
        /*007a*/ 	.short	(.L_104 - .L_103)


	//   ....[0]....
.L_103:
        /*007c*/ 	.word	0x00000920


	//   ....[1]....
        /*0080*/ 	.word	0x00000940


	//   ....[2]....
        /*0084*/ 	.word	0x00000960


	//----- nvinfo : EIATTR_CRS_STACK_SIZE
	.align		4
.L_104:
        /*0088*/ 	.byte	0x04, 0x1e
        /*008a*/ 	.short	(.L_106 - .L_105)
.L_105:
        /*008c*/ 	.word	0x00000000


	//----- nvinfo : EIATTR_CBANK_PARAM_SIZE
	.align		4
.L_106:
        /*0090*/ 	.byte	0x03, 0x19
        /*0092*/ 	.short	0x0030


	//----- nvinfo : EIATTR_PARAM_CBANK
	.align		4
        /*0094*/ 	.byte	0x04, 0x0a
        /*0096*/ 	.short	(.L_108 - .L_107)
	.align		4
.L_107:
        /*0098*/ 	.word	index@(.nv.constant0._Z4phi2PdS_S_S_S_S_)
        /*009c*/ 	.short	0x0380
        /*009e*/ 	.short	0x0030


	//----- nvinfo : EIATTR_SW_WAR
	.align		4
.L_108:
        /*00a0*/ 	.byte	0x04, 0x36
        /*00a2*/ 	.short	(.L_110 - .L_109)
.L_109:
        /*00a4*/ 	.word	0x00000008
.L_110:


//--------------------- .nv.info._Z4phi1PdS_S_S_S_S_ --------------------------
	.section	.nv.info._Z4phi1PdS_S_S_S_S_,"",@"SHT_CUDA_INFO"
	.sectionflags	@""
	.align	4


	//----- nvinfo : EIATTR_CUDA_API_VERSION
	.align		4
        /*0000*/ 	.byte	0x04, 0x37
        /*0002*/ 	.short	(.L_112 - .L_111)
.L_111:
        /*0004*/ 	.word	0x00000082


	//----- nvinfo : EIATTR_KPARAM_INFO
	.align		4
.L_112:
        /*0008*/ 	.byte	0x04, 0x17
        /*000a*/ 	.short	(.L_114 - .L_113)
.L_113:
        /*000c*/ 	.word	0x00000000
        /*0010*/ 	.short	0x0005
        /*0012*/ 	.short	0x0028
        /*0014*/ 	.byte	0x00, 0xf5, 0x21, 0x00


	//----- nvinfo : EIATTR_KPARAM_INFO
	.align		4
.L_114:
        /*0018*/ 	.byte	0x04, 0x17
        /*001a*/ 	.short	(.L_116 - .L_115)
.L_115:
        /*001c*/ 	.word	0x00000000
        /*0020*/ 	.short	0x0004
        /*0022*/ 	.short	0x0020
        /*0024*/ 	.byte	0x00, 0xf5, 0x21, 0x00


	//----- nvinfo : EIATTR_KPARAM_INFO
	.align		4
.L_116:
        /*0028*/ 	.byte	0x04, 0x17
        /*002a*/ 	.short	(.L_118 - .L_117)
.L_117:
        /*002c*/ 	.word	0x00000000
        /*0030*/ 	.short	0x0003
        /*0032*/ 	.short	0x0018
        /*0034*/ 	.byte	0x00, 0xf5, 0x21, 0x00


	//----- nvinfo : EIATTR_KPARAM_INFO
	.align		4
.L_118:
        /*0038*/ 	.byte	0x04, 0x17
        /*003a*/ 	.short	(.L_120 - .L_119)
.L_119:
        /*003c*/ 	.word	0x00000000
        /*0040*/ 	.short	0x0002
        /*0042*/ 	.short	0x0010
        /*0044*/ 	.byte	0x00, 0xf5, 0x21, 0x00


	//----- nvinfo : EIATTR_KPARAM_INFO
	.align		4
.L_120:
        /*0048*/ 	.byte	0x04, 0x17
        /*004a*/ 	.short	(.L_122 - .L_121)
.L_121:
        /*004c*/ 	.word	0x00000000
        /*0050*/ 	.short	0x0001
        /*0052*/ 	.short	0x0008
        /*0054*/ 	.byte	0x00, 0xf5, 0x21, 0x00


	//----- nvinfo : EIATTR_KPARAM_INFO
	.align		4
.L_122:
        /*0058*/ 	.byte	0x04, 0x17
        /*005a*/ 	.short	(.L_124 - .L_123)
.L_123:
        /*005c*/ 	.word	0x00000000
        /*0060*/ 	.short	0x0000
        /*0062*/ 	.short	0x0000
        /*0064*/ 	.byte	0x00, 0xf5, 0x21, 0x00


	//----- nvinfo : EIATTR_SPARSE_MMA_MASK
	.align		4
.L_124:
        /*0068*/ 	.byte	0x03, 0x50
        /*006a*/ 	.short	0x0000


	//----- nvinfo : EIATTR_MAXREG_COUNT
	.align		4
        /*006c*/ 	.byte	0x03, 0x1b
        /*006e*/ 	.short	0x00ff


	//----- nvinfo : EIATTR_MERCURY_ISA_VERSION
	.align		4
        /*0070*/ 	.byte	0x03, 0x5f
        /*0072*/ 	.short	0x0101


	//----- nvinfo : EIATTR_VRC_CTA_INIT_COUNT
	.align		4
        /*0074*/ 	.byte	0x02, 0x4a
	.zero		1
	.zero		1


	//----- nvinfo : EIATTR_EXIT_INSTR_OFFSETS
	.align		4
        /*0078*/ 	.byte	0x04, 0x1c
        /*007a*/ 	.short	(.L_126 - .L_125)


	//   ....[0]....
.L_125:
        /*007c*/ 	.word	0x00000930


	//   ....[1]....
        /*0080*/ 	.word	0x00000950


	//   ....[2]....
        /*0084*/ 	.word	0x00000970


	//----- nvinfo : EIATTR_CRS_STACK_SIZE
	.align		4
.L_126:
        /*0088*/ 	.byte	0x04, 0x1e
        /*008a*/ 	.short	(.L_128 - .L_127)
.L_127:
        /*008c*/ 	.word	0x00000000


	//----- nvinfo : EIATTR_CBANK_PARAM_SIZE
	.align		4
.L_128:
        /*0090*/ 	.byte	0x03, 0x19
        /*0092*/ 	.short	0x0030


	//----- nvinfo : EIATTR_PARAM_CBANK
	.align		4
        /*0094*/ 	.byte	0x04, 0x0a
        /*0096*/ 	.short	(.L_130 - .L_129)
	.align		4
.L_129:
        /*0098*/ 	.word	index@(.nv.constant0._Z4phi1PdS_S_S_S_S_)
        /*009c*/ 	.short	0x0380
        /*009e*/ 	.short	0x0030


	//----- nvinfo : EIATTR_SW_WAR
	.align		4
.L_130:
        /*00a0*/ 	.byte	0x04, 0x36
        /*00a2*/ 	.short	(.L_132 - .L_131)
.L_131:
        /*00a4*/ 	.word	0x00000008
.L_132:


//--------------------- .nv.info._Z4con2PdS_S_S_S_ --------------------------
	.section	.nv.info._Z4con2PdS_S_S_S_,"",@"SHT_CUDA_INFO"
	.sectionflags	@""
	.align	4


	//----- nvinfo : EIATTR_CUDA_API_VERSION
	.align		4
        /*0000*/ 	.byte	0x04, 0x37
        /*0002*/ 	.short	(.L_134 - .L_133)
.L_133:
        /*0004*/ 	.word	0x00000082


	//----- nvinfo : EIATTR_KPARAM_INFO
	.align		4
.L_134:
        /*0008*/ 	.byte	0x04, 0x17
        /*000a*/ 	.short	(.L_136 - .L_135)
.L_135:
        /*000c*/ 	.word	0x00000000
        /*0010*/ 	.short	0x0004
        /*0012*/ 	.short	0x0020
        /*0014*/ 	.byte	0x00, 0xf5, 0x21, 0x00


	//----- nvinfo : EIATTR_KPARAM_INFO
	.align		4
.L_136:
        /*0018*/ 	.byte	0x04, 0x17
        /*001a*/ 	.short	(.L_138 - .L_137)
.L_137:
        /*001c*/ 	.word	0x00000000
        /*0020*/ 	.short	0x0003
        /*0022*/ 	.short	0x0018
        /*0024*/ 	.byte	0x00, 0xf5, 0x21, 0x00


	//----- nvinfo : EIATTR_KPARAM_INFO
	.align		4
.L_138:
        /*0028*/ 	.byte	0x04, 0x17
        /*002a*/ 	.short	(.L_140 - .L_139)
.L_139:
        /*002c*/ 	.word	0x00000000
        /*0030*/ 	.short	0x0002
        /*0032*/ 	.short	0x0010
        /*0034*/ 	.byte	0x00, 0xf5, 0x21, 0x00


	//----- nvinfo : EIATTR_KPARAM_INFO
	.align		4
.L_140:
        /*0038*/ 	.byte	0x04, 0x17
        /*003a*/ 	.short	(.L_142 - .L_141)
.L_141:
        /*003c*/ 	.word	0x00000000
        /*0040*/ 	.short	0x0001
        /*0042*/ 	.short	0x0008
        /*0044*/ 	.byte	0x00, 0xf5, 0x21, 0x00


	//----- nvinfo : EIATTR_KPARAM_INFO
	.align		4
.L_142:
        /*0048*/ 	.byte	0x04, 0x17
        /*004a*/ 	.short	(.L_144 - .L_143)
.L_143:
        /*004c*/ 	.word	0x00000000
        /*0050*/ 	.short	0x0000
        /*0052*/ 	.short	0x0000
        /*0054*/ 	.byte	0x00, 0xf5, 0x21, 0x00


	//----- nvinfo : EIATTR_SPARSE_MMA_MASK
	.align		4
.L_144:
        /*0058*/ 	.byte	0x03, 0x50
        /*005a*/ 	.short	0x0000


	//----- nvinfo : EIATTR_MAXREG_COUNT
	.align		4
        /*005c*/ 	.byte	0x03, 0x1b
        /*005e*/ 	.short	0x00ff


	//----- nvinfo : EIATTR_MERCURY_ISA_VERSION
	.align		4
        /*0060*/ 	.byte	0x03, 0x5f
        /*0062*/ 	.short	0x0101


	//----- nvinfo : EIATTR_VRC_CTA_INIT_COUNT
	.align		4
        /*0064*/ 	.byte	0x02, 0x4a
	.zero		1
	.zero		1


	//----- nvinfo : EIATTR_EXIT_INSTR_OFFSETS
	.align		4
        /*0068*/ 	.byte	0x04, 0x1c
        /*006a*/ 	.short	(.L_146 - .L_145)


	//   ....[0]....
.L_145:
        /*006c*/ 	.word	0x000008a0


	//   ....[1]....
        /*0070*/ 	.word	0x000008c0


	//   ....[2]....
        /*0074*/ 	.word	0x000008e0


	//----- nvinfo : EIATTR_CRS_STACK_SIZE
	.align		4
.L_146:
        /*0078*/ 	.byte	0x04, 0x1e
        /*007a*/ 	.short	(.L_148 - .L_147)
.L_147:
        /*007c*/ 	.word	0x00000000


	//----- nvinfo : EIATTR_CBANK_PARAM_SIZE
	.align		4
.L_148:
        /*0080*/ 	.byte	0x03, 0x19
        /*0082*/ 	.short	0x0028


	//----- nvinfo : EIATTR_PARAM_CBANK
	.align		4
        /*0084*/ 	.byte	0x04, 0x0a
        /*0086*/ 	.short	(.L_150 - .L_149)
	.align		4
.L_149:
        /*0088*/ 	.word	index@(.nv.constant0._Z4con2PdS_S_S_S_)
        /*008c*/ 	.short	0x0380
        /*008e*/ 	.short	0x0028


	//----- nvinfo : EIATTR_SW_WAR
	.align		4
.L_150:
        /*0090*/ 	.byte	0x04, 0x36
        /*0092*/ 	.short	(.L_152 - .L_151)
.L_151:
        /*0094*/ 	.word	0x00000008
.L_152:


//--------------------- .nv.info._Z4con1PdS_S_S_S_S_ --------------------------
	.section	.nv.info._Z4con1PdS_S_S_S_S_,"",@"SHT_CUDA_INFO"
	.sectionflags	@""
	.align	4


	//----- nvinfo : EIATTR_CUDA_API_VERSION
	.align		4
        /*0000*/ 	.byte	0x04, 0x37
        /*0002*/ 	.short	(.L_154 - .L_153)
.L_153:
        /*0004*/ 	.word	0x00000082


	//----- nvinfo : EIATTR_KPARAM_INFO
	.align		4
.L_154:
        /*0008*/ 	.byte	0x04, 0x17
        /*000a*/ 	.short	(.L_156 - .L_155)
.L_155:
        /*000c*/ 	.word	0x00000000
        /*0010*/ 	.short	0x0005
        /*0012*/ 	.short	0x0028
        /*0014*/ 	.byte	0x00, 0xf5, 0x21, 0x00


	//----- nvinfo : EIATTR_KPARAM_INFO
	.align		4
.L_156:
        /*0018*/ 	.byte	0x04, 0x17
        /*001a*/ 	.short	(.L_158 - .L_157)
.L_157:
        /*001c*/ 	.word	0x00000000
        /*0020*/ 	.short	0x0004
        /*0022*/ 	.short	0x0020
        /*0024*/ 	.byte	0x00, 0xf5, 0x21, 0x00


	//----- nvinfo : EIATTR_KPARAM_INFO
	.align		4
.L_158:
        /*0028*/ 	.byte	0x04, 0x17
        /*002a*/ 	.short	(.L_160 - .L_159)
.L_159:
        /*002c*/ 	.word	0x00000000
        /*0030*/ 	.short	0x0003
        /*0032*/ 	.short	0x0018
        /*0034*/ 	.byte	0x00, 0xf5, 0x21, 0x00


	//----- nvinfo : EIATTR_KPARAM_INFO
	.align		4
.L_160:
        /*0038*/ 	.byte	0x04, 0x17
        /*003a*/ 	.short	(.L_162 - .L_161)
.L_161:
        /*003c*/ 	.word	0x00000000
        /*0040*/ 	.short	0x0002
        /*0042*/ 	.short	0x0010
        /*0044*/ 	.byte	0x00, 0xf5, 0x21, 0x00


	//----- nvinfo : EIATTR_KPARAM_INFO
	.align		4
.L_162:
        /*0048*/ 	.byte	0x04, 0x17
        /*004a*/ 	.short	(.L_164 - .L_163)
.L_163:
        /*004c*/ 	.word	0x00000000
        /*0050*/ 	.short	0x0001
        /*0052*/ 	.short	0x0008
        /*0054*/ 	.byte	0x00, 0xf5, 0x21, 0x00


	//----- nvinfo : EIATTR_KPARAM_INFO
	.align		4
.L_164:
        /*0058*/ 	.byte	0x04, 0x17
        /*005a*/ 	.short	(.L_166 - .L_165)
.L_165:
        /*005c*/ 	.word	0x00000000
        /*0060*/ 	.short	0x0000
        /*0062*/ 	.short	0x0000
        /*0064*/ 	.byte	0x00, 0xf5, 0x21, 0x00


	//----- nvinfo : EIATTR_SPARSE_MMA_MASK
	.align		4
.L_166:
        /*0068*/ 	.byte	0x03, 0x50
        /*006a*/ 	.short	0x0000


	//----- nvinfo : EIATTR_MAXREG_COUNT
	.align		4
        /*006c*/ 	.byte	0x03, 0x1b
        /*006e*/ 	.short	0x00ff


	//----- nvinfo : EIATTR_MERCURY_ISA_VERSION
	.align		4
        /*0070*/ 	.byte	0x03, 0x5f
        /*0072*/ 	.short	0x0101


	//----- nvinfo : EIATTR_VRC_CTA_INIT_COUNT
	.align		4
        /*0074*/ 	.byte	0x02, 0x4a
	.zero		1
	.zero		1


	//----- nvinfo : EIATTR_EXIT_INSTR_OFFSETS
	.align		4
        /*0078*/ 	.byte	0x04, 0x1c
        /*007a*/ 	.short	(.L_168 - .L_167)


	//   ....[0]....
.L_167:
        /*007c*/ 	.word	0x00000e90


	//----- nvinfo : EIATTR_CRS_STACK_SIZE
	.align		4
.L_168:
        /*0080*/ 	.byte	0x04, 0x1e
        /*0082*/ 	.short	(.L_170 - .L_169)
.L_169:
        /*0084*/ 	.word	0x00000000


	//----- nvinfo : EIATTR_CBANK_PARAM_SIZE
	.align		4
.L_170:
        /*0088*/ 	.byte	0x03, 0x19
        /*008a*/ 	.short	0x0030


	//----- nvinfo : EIATTR_PARAM_CBANK
	.align		4
        /*008c*/ 	.byte	0x04, 0x0a
        /*008e*/ 	.short	(.L_172 - .L_171)
	.align		4
.L_171:
        /*0090*/ 	.word	index@(.nv.constant0._Z4con1PdS_S_S_S_S_)
        /*0094*/ 	.short	0x0380
        /*0096*/ 	.short	0x0030


	//----- nvinfo : EIATTR_SW_WAR
	.align		4
.L_172:
        /*0098*/ 	.byte	0x04, 0x36
        /*009a*/ 	.short	(.L_174 - .L_173)
.L_173:
        /*009c*/ 	.word	0x00000008
.L_174:


//--------------------- .nv.callgraph             --------------------------
	.section	.nv.callgraph,"",@"SHT_CUDA_CALLGRAPH"
	.align	4
	.sectionentsize	8
	.align		4
        /*0000*/ 	.word	0x00000000
	.align		4
        /*0004*/ 	.word	0xffffffff
	.align		4
        /*0008*/ 	.word	0x00000000
	.align		4
        /*000c*/ 	.word	0xfffffffe
	.align		4
        /*0010*/ 	.word	0x00000000
	.align		4
        /*0014*/ 	.word	0xfffffffd
	.align		4
        /*0018*/ 	.word	0x00000000
	.align		4
        /*001c*/ 	.word	0xfffffffc


//--------------------- .nv.constant4             --------------------------
	.section	.nv.constant4,"a",@progbits
	.align	8
	.align		8
.nv.constant4:
        /*0000*/ 	.dword	_ZN28_INTERNAL_1e8146e0_4_k_cu_R14cuda3std3__45__cpo5beginE
	.align		8
        /*0008*/ 	.dword	_ZN28_INTERNAL_1e8146e0_4_k_cu_R14cuda3std3__45__cpo3endE
	.align		8
        /*0010*/ 	.dword	_ZN28_INTERNAL_1e8146e0_4_k_cu_R14cuda3std3__45__cpo6cbeginE
	.align		8
        /*0018*/ 	.dword	_ZN28_INTERNAL_1e8146e0_4_k_cu_R14cuda3std3__45__cpo4cendE
	.align		8
        /*0020*/ 	.dword	_ZN28_INTERNAL_1e8146e0_4_k_cu_R14cuda3std3__45__cpo6rbeginE
	.align		8
        /*0028*/ 	.dword	_ZN28_INTERNAL_1e8146e0_4_k_cu_R14cuda3std3__45__cpo4rendE
	.align		8
        /*0030*/ 	.dword	_ZN28_INTERNAL_1e8146e0_4_k_cu_R14cuda3std3__45__cpo7crbeginE
	.align		8
        /*0038*/ 	.dword	_ZN28_INTERNAL_1e8146e0_4_k_cu_R14cuda3std3__45__cpo5crendE
	.align		8
        /*0040*/ 	.dword	_ZN28_INTERNAL_1e8146e0_4_k_cu_R14cuda3std3__430_GLOBAL__N__1e8146e0_4_k_cu_R16ignoreE
	.align		8
        /*0048*/ 	.dword	_ZN28_INTERNAL_1e8146e0_4_k_cu_R14cuda3std3__419piecewise_constructE
	.align		8
        /*0050*/ 	.dword	_ZN28_INTERNAL_1e8146e0_4_k_cu_R14cuda3std3__48in_placeE
	.align		8
        /*0058*/ 	.dword	_ZN28_INTERNAL_1e8146e0_4_k_cu_R14cuda3std3__420unreachable_sentinelE
	.align		8
        /*0060*/ 	.dword	_ZN28_INTERNAL_1e8146e0_4_k_cu_R14cuda3std3__47nulloptE
	.align		8
        /*0068*/ 	.dword	_ZN28_INTERNAL_1e8146e0_4_k_cu_R14cuda3std3__48unexpectE
	.align		8
        /*0070*/ 	.dword	_ZN28_INTERNAL_1e8146e0_4_k_cu_R14cuda3std6ranges3__45__cpo4swapE
	.align		8
        /*0078*/ 	.dword	_ZN28_INTERNAL_1e8146e0_4_k_cu_R14cuda3std6ranges3__45__cpo9iter_moveE
	.align		8
        /*0080*/ 	.dword	_ZN28_INTERNAL_1e8146e0_4_k_cu_R14cuda3std6ranges3__45__cpo5beginE
	.align		8
        /*0088*/ 	.dword	_ZN28_INTERNAL_1e8146e0_4_k_cu_R14cuda3std6ranges3__45__cpo3endE
	.align		8
        /*0090*/ 	.dword	_ZN28_INTERNAL_1e8146e0_4_k_cu_R14cuda3std6ranges3__45__cpo6cbeginE
	.align		8
        /*0098*/ 	.dword	_ZN28_INTERNAL_1e8146e0_4_k_cu_R14cuda3std6ranges3__45__cpo4cendE
	.align		8
        /*00a0*/ 	.dword	_ZN28_INTERNAL_1e8146e0_4_k_cu_R14cuda3std6ranges3__45__cpo7advanceE
	.align		8
        /*00a8*/ 	.dword	_ZN28_INTERNAL_1e8146e0_4_k_cu_R14cuda3std6ranges3__45__cpo9iter_swapE
	.align		8
        /*00b0*/ 	.dword	_ZN28_INTERNAL_1e8146e0_4_k_cu_R14cuda3std6ranges3__45__cpo4nextE
	.align		8
        /*00b8*/ 	.dword	_ZN28_INTERNAL_1e8146e0_4_k_cu_R14cuda3std6ranges3__45__cpo4prevE
	.align		8
        /*00c0*/ 	.dword	_ZN28_INTERNAL_1e8146e0_4_k_cu_R14cuda3std6ranges3__45__cpo4dataE
	.align		8
        /*00c8*/ 	.dword	_ZN28_INTERNAL_1e8146e0_4_k_cu_R14cuda3std6ranges3__45__cpo5cdataE
	.align		8
        /*00d0*/ 	.dword	_ZN28_INTERNAL_1e8146e0_4_k_cu_R14cuda3std6ranges3__45__cpo4sizeE
	.align		8
        /*00d8*/ 	.dword	_ZN28_INTERNAL_1e8146e0_4_k_cu_R14cuda3std6ranges3__45__cpo5ssizeE
	.align		8
        /*00e0*/ 	.dword	_ZN28_INTERNAL_1e8146e0_4_k_cu_R14cuda3std6ranges3__45__cpo8distanceE
	.align		8
        /*00e8*/ 	.dword	_ZN28_INTERNAL_1e8146e0_4_k_cu_R16thrust24THRUST_300001_SM_1000_NS8cuda_cub3parE
	.align		8
        /*00f0*/ 	.dword	_ZN28_INTERNAL_1e8146e0_4_k_cu_R16thrust24THRUST_300001_SM_1000_NS8cuda_cub10par_nosyncE
	.align		8
        /*00f8*/ 	.dword	_ZN28_INTERNAL_1e8146e0_4_k_cu_R16thrust24THRUST_300001_SM_1000_NS6system6detail10sequential3seqE
	.align		8
        /*0100*/ 	.dword	_ZN28_INTERNAL_1e8146e0_4_k_cu_R16thrust24THRUST_300001_SM_1000_NS6system3cpp3parE
	.align		8
        /*0108*/ 	.dword	_ZN28_INTERNAL_1e8146e0_4_k_cu_R16thrust24THRUST_300001_SM_1000_NS12placeholders2_1E
	.align		8
        /*0110*/ 	.dword	_ZN28_INTERNAL_1e8146e0_4_k_cu_R16thrust24THRUST_300001_SM_1000_NS12placeholders2_2E
	.align		8
        /*0118*/ 	.dword	_ZN28_INTERNAL_1e8146e0_4_k_cu_R16thrust24THRUST_300001_SM_1000_NS12placeholders2_3E
	.align		8
        /*0120*/ 	.dword	_ZN28_INTERNAL_1e8146e0_4_k_cu_R16thrust24THRUST_300001_SM_1000_NS12placeholders2_4E
	.align		8
        /*0128*/ 	.dword	_ZN28_INTERNAL_1e8146e0_4_k_cu_R16thrust24THRUST_300001_SM_1000_NS12placeholders2_5E
	.align		8
        /*0130*/ 	.dword	_ZN28_INTERNAL_1e8146e0_4_k_cu_R16thrust24THRUST_300001_SM_1000_NS12placeholders2_6E
	.align		8
        /*0138*/ 	.dword	_ZN28_INTERNAL_1e8146e0_4_k_cu_R16thrust24THRUST_300001_SM_1000_NS12placeholders2_7E
	.align		8
        /*0140*/ 	.dword	_ZN28_INTERNAL_1e8146e0_4_k_cu_R16thrust24THRUST_300001_SM_1000_NS12placeholders2_8E
	.align		8
        /*0148*/ 	.dword	_ZN28_INTERNAL_1e8146e0_4_k_cu_R16thrust24THRUST_300001_SM_1000_NS12placeholders2_9E
	.align		8
        /*0150*/ 	.dword	_ZN28_INTERNAL_1e8146e0_4_k_cu_R16thrust24THRUST_300001_SM_1000_NS12placeholders3_10E
	.align		8
        /*0158*/ 	.dword	_ZN28_INTERNAL_1e8146e0_4_k_cu_R16thrust24THRUST_300001_SM_1000_NS3seqE
	.align		8
        /*0160*/ 	.dword	_ZN28_INTERNAL_1e8146e0_4_k_cu_R16thrust24THRUST_300001_SM_1000_NS6deviceE


//--------------------- .text._ZN3cub18CUB_300001_SM_10006detail11EmptyKernelIvEEvv --------------------------
	.section	.text._ZN3cub18CUB_300001_SM_10006detail11EmptyKernelIvEEvv,"ax",@progbits
	.align	128
        .global         _ZN3cub18CUB_300001_SM_10006detail11EmptyKernelIvEEvv
        .type           _ZN3cub18CUB_300001_SM_10006detail11EmptyKernelIvEEvv,@function
        .size           _ZN3cub18CUB_300001_SM_10006detail11EmptyKernelIvEEvv,(.L_x_53 - _ZN3cub18CUB_300001_SM_10006detail11EmptyKernelIvEEvv)
        .other          _ZN3cub18CUB_300001_SM_10006detail11EmptyKernelIvEEvv,@"STO_CUDA_ENTRY STV_DEFAULT"
_ZN3cub18CUB_300001_SM_10006detail11EmptyKernelIvEEvv:
.text._ZN3cub18CUB_300001_SM_10006detail11EmptyKernelIvEEvv:
[----:B------:R-:W-:Y:S01]  /*0000*/  LDC R1, c[0x0][0x37c] ;  /* 0x0000df00ff017b82 */ /* 0x000fe20000000800 */
[----:B------:R-:W-:Y:S05]  /*0010*/  EXIT ;  /* 0x000000000000794d */ /* 0x000fea0003800000 */
.L_x_0:
[----:B------:R-:W-:-:S00]  /*0020*/  BRA `(.L_x_0) ;  /* 0xfffffffc00fc7947 */ /* 0x000fc0000383ffff */
[----:B------:R-:W-:-:S00]  /*0030*/  NOP ;  /* 0x0000000000007918 */ /* 0x000fc00000000000 */
        /* <DEDUP_REMOVED lines=12> */
.L_x_53:


//--------------------- .text._Z4phi2PdS_S_S_S_S_ --------------------------
	.section	.text._Z4phi2PdS_S_S_S_S_,"ax",@progbits
	.align	128
        .global         _Z4phi2PdS_S_S_S_S_
        .type           _Z4phi2PdS_S_S_S_S_,@function
        .size           _Z4phi2PdS_S_S_S_S_,(.L_x_49 - _Z4phi2PdS_S_S_S_S_)
        .other          _Z4phi2PdS_S_S_S_S_,@"STO_CUDA_ENTRY STV_DEFAULT"
_Z4phi2PdS_S_S_S_S_:
.text._Z4phi2PdS_S_S_S_S_:
[----:B------:R-:W-:Y:S01]  /*0000*/  LDC R1, c[0x0][0x37c] ;  /* 0x0000df00ff017b82 */ /* 0x000fe20000000800 */
[----:B------:R-:W0:Y:S07]  /*0010*/  S2R R2, SR_TID.X ;  /* 0x0000000000027919 */ /* 0x000e2e0000002100 */
[----:B------:R-:W0:Y:S01]  /*0020*/  S2UR UR4, SR_CTAID.X ;  /* 0x00000000000479c3 */ /* 0x000e220000002500 */
[----:B------:R-:W1:Y:S01]  /*0030*/  LDCU.64 UR8, c[0x0][0x358] ;  /* 0x00006b00ff0877ac */ /* 0x000e620008000a00 */
[----:B------:R-:W2:Y:S06]  /*0040*/  S2R R0, SR_TID.Y ;  /* 0x0000000000007919 */ /* 0x000eac0000002200 */
[----:B------:R-:W0:Y:S08]  /*0050*/  LDC R3, c[0x0][0x360] ;  /* 0x0000d800ff037b82 */ /* 0x000e300000000800 */
[----:B------:R-:W2:Y:S08]  /*0060*/  S2UR UR5, SR_CTAID.Y ;  /* 0x00000000000579c3 */ /* 0x000eb00000002600 */
[----:B------:R-:W2:Y:S08]  /*0070*/  LDC R5, c[0x0][0x364] ;  /* 0x0000d900ff057b82 */ /* 0x000eb00000000800 */
[----:B------:R-:W3:Y:S01]  /*0080*/  LDC.64 R8, c[0x0][0x380] ;  /* 0x0000e000ff087b82 */ /* 0x000ee20000000a00 */
[----:B0-----:R-:W-:-:S04]  /*0090*/  IMAD R2, R3, UR4, R2 ;  /* 0x0000000403027c24 */ /* 0x001fc8000f8e0202 */
[C---:B------:R-:W-:Y:S01]  /*00a0*/  VIADD R3, R2.reuse, 0xffffffff ;  /* 0xffffffff02037836 */ /* 0x040fe20000000000 */
[C---:B------:R-:W-:Y:S01]  /*00b0*/  ISETP.GT.AND P1, PT, R2.reuse, RZ, PT ;  /* 0x000000ff0200720c */ /* 0x040fe20003f24270 */
[C---:B------:R-:W-:Y:S01]  /*00c0*/  VIADD R7, R2.reuse, 0x1 ;  /* 0x0000000102077836 */ /* 0x040fe20000000000 */
[----:B------:R-:W-:Y:S01]  /*00d0*/  ISETP.GE.AND P2, PT, R2, 0x1ff, PT ;  /* 0x000001ff0200780c */ /* 0x000fe20003f46270 */
[----:B------:R-:W0:Y:S01]  /*00e0*/  LDC.64 R18, c[0x0][0x398] ;  /* 0x0000e600ff127b82 */ /* 0x000e220000000a00 */
[----:B------:R-:W-:Y:S02]  /*00f0*/  SEL R3, R3, 0x1ff, P1 ;  /* 0x000001ff03037807 */ /* 0x000fe40000800000 */
[----:B------:R-:W-:Y:S01]  /*0100*/  SEL R11, R7, RZ, !P2 ;  /* 0x000000ff070b7207 */ /* 0x000fe20005000000 */
[----:B--2---:R-:W-:-:S04]  /*0110*/  IMAD R0, R5, UR5, R0 ;  /* 0x0000000505007c24 */ /* 0x004fc8000f8e0200 */
[----:B------:R-:W2:Y:S01]  /*0120*/  LDC.64 R20, c[0x0][0x390] ;  /* 0x0000e400ff147b82 */ /* 0x000ea20000000a00 */
[C---:B------:R-:W-:Y:S01]  /*0130*/  VIADD R6, R0.reuse, 0xffffffff ;  /* 0xffffffff00067836 */ /* 0x040fe20000000000 */
[C---:B------:R-:W-:Y:S02]  /*0140*/  ISETP.NE.AND P0, PT, R0.reuse, RZ, PT ;  /* 0x000000ff0000720c */ /* 0x040fe40003f05270 */
[C---:B------:R-:W-:Y:S01]  /*0150*/  ISETP.GE.U32.AND P1, PT, R0.reuse, 0x1ff, PT ;  /* 0x000001ff0000780c */ /* 0x040fe20003f26070 */
[----:B---3--:R-:W-:Y:S01]  /*0160*/  IMAD.WIDE.U32 R4, R0, 0x1000, R8 ;  /* 0x0000100000047825 */ /* 0x008fe200078e0008 */
[----:B------:R-:W-:Y:S02]  /*0170*/  SEL R13, R6, 0x1ff, P0 ;  /* 0x000001ff060d7807 */ /* 0x000fe40000000000 */
[----:B------:R-:W-:Y:S01]  /*0180*/  IADD3 R14, PT, PT, R0, 0x1, RZ ;  /* 0x00000001000e7810 */ /* 0x000fe20007ffe0ff */
[----:B------:R-:W-:-:S03]  /*0190*/  IMAD.WIDE.U32 R6, R3, 0x8, R4 ;  /* 0x0000000803067825 */ /* 0x000fc600078e0004 */
[----:B------:R-:W-:Y:S01]  /*01a0*/  SEL R3, R14, RZ, !P1 ;  /* 0x000000ff0e037207 */ /* 0x000fe20004800000 */
[----:B------:R-:W-:Y:S02]  /*01b0*/  IMAD.WIDE R10, R11, 0x8, R4 ;  /* 0x000000080b0a7825 */ /* 0x000fe400078e0204 */
[----:B-1----:R-:W3:Y:S02]  /*01c0*/  LDG.E.64 R6, desc[UR8][R6.64] ;  /* 0x0000000806067981 */ /* 0x002ee4000c1e1b00 */
[--C-:B------:R-:W-:Y:S02]  /*01d0*/  IMAD.WIDE.U32 R12, R13, 0x1000, R8.reuse ;  /* 0x000010000d0c7825 */ /* 0x100fe400078e0008 */
[----:B------:R-:W3:Y:S02]  /*01e0*/  LDG.E.64 R10, desc[UR8][R10.64] ;  /* 0x000000080a0a7981 */ /* 0x000ee4000c1e1b00 */
[----:B------:R-:W-:-:S04]  /*01f0*/  IMAD.WIDE.U32 R8, R3, 0x1000, R8 ;  /* 0x0000100003087825 */ /* 0x000fc800078e0008 */
[----:B------:R-:W-:-:S04]  /*0200*/  IMAD.WIDE R12, R2, 0x8, R12 ;  /* 0x00000008020c7825 */ /* 0x000fc800078e020c */
[C---:B------:R-:W-:Y:S02]  /*0210*/  IMAD.WIDE R14, R2.reuse, 0x8, R8 ;  /* 0x00000008020e7825 */ /* 0x040fe400078e0208 */
[----:B------:R-:W4:Y:S04]  /*0220*/  LDG.E.64 R12, desc[UR8][R12.64] ;  /* 0x000000080c0c7981 */ /* 0x000f28000c1e1b00 */
[----:B------:R-:W5:Y:S01]  /*0230*/  LDG.E.64 R14, desc[UR8][R14.64] ;  /* 0x000000080e0e7981 */ /* 0x000f62000c1e1b00 */
[----:B------:R-:W-:-:S05]  /*0240*/  IMAD.WIDE R4, R2, 0x8, R4 ;  /* 0x0000000802047825 */ /* 0x000fca00078e0204 */
[----:B------:R-:W2:Y:S01]  /*0250*/  LDG.E.64 R16, desc[UR8][R4.64] ;  /* 0x0000000804107981 */ /* 0x000ea2000c1e1b00 */
[----:B---3--:R-:W-:-:S08]  /*0260*/  DADD R8, R6, R10 ;  /* 0x0000000006087229 */ /* 0x008fd0000000000a */
[----:B----4-:R-:W-:-:S08]  /*0270*/  DADD R8, R8, R12 ;  /* 0x0000000008087229 */ /* 0x010fd0000000000c */
[----:B-----5:R-:W-:Y:S01]  /*0280*/  DADD R8, R8, R14 ;  /* 0x0000000008087229 */ /* 0x020fe2000000000e */
[----:B0-----:R-:W-:-:S07]  /*0290*/  IMAD.WIDE.U32 R6, R0, 0x1000, R18 ;  /* 0x0000100000067825 */ /* 0x001fce00078e0012 */
[----:B--2---:R-:W-:Y:S01]  /*02a0*/  DFMA R8, R16, -4, R8 ;  /* 0xc01000001008782b */ /* 0x004fe20000000008 */
[----:B------:R-:W-:-:S04]  /*02b0*/  IMAD.WIDE.U32 R10, R0, 0x1000, R20 ;  /* 0x00001000000a7825 */ /* 0x000fc800078e0014 */
[----:B------:R-:W-:-:S03]  /*02c0*/  IMAD.WIDE R6, R2, 0x8, R6 ;  /* 0x0000000802067825 */ /* 0x000fc600078e0206 */
[----:B------:R-:W-:Y:S01]  /*02d0*/  DMUL R8, R8, 4 ;  /* 0x4010000008087828 */ /* 0x000fe20000000000 */
[----:B------:R-:W-:-:S06]  /*02e0*/  IMAD.WIDE R10, R2, 0x8, R10 ;  /* 0x00000008020a7825 */ /* 0x000fcc00078e020a */
[----:B------:R0:W-:Y:S04]  /*02f0*/  STG.E.64 desc[UR8][R6.64], R8 ;  /* 0x0000000806007986 */ /* 0x0001e8000c101b08 */
[----:B------:R-:W2:Y:S01]  /*0300*/  LDG.E.64 R10, desc[UR8][R10.64] ;  /* 0x000000080a0a7981 */ /* 0x000ea2000c1e1b00 */
[----:B------:R-:W-:Y:S01]  /*0310*/  BSSY.RECONVERGENT B0, `(.L_x_1) ;  /* 0x0000008000007945 */ /* 0x000fe20003800200 */
[----:B------:R-:W-:Y:S01]  /*0320*/  MOV R28, 0x390 ;  /* 0x00000390001c7802 */ /* 0x000fe20000000f00 */
[----:B------:R-:W-:Y:S01]  /*0330*/  UMOV UR4, URZ ;  /* 0x000000ff00047c82 */ /* 0x000fe20008000000 */
[----:B------:R-:W-:Y:S01]  /*0340*/  UMOV UR5, 0x40000000 ;  /* 0x4000000000057882 */ /* 0x000fe20000000000 */
[----:B--2---:R-:W-:-:S10]  /*0350*/  DADD R12, -RZ, |R10| ;  /* 0x00000000ff0c7229 */ /* 0x004fd4000000050a */
[----:B------:R-:W-:Y:S02]  /*0360*/  IMAD.MOV.U32 R14, RZ, RZ, R12 ;  /* 0x000000ffff0e7224 */ /* 0x000fe400078e000c */
[----:B0-----:R-:W-:-:S07]  /*0370*/  IMAD.MOV.U32 R3, RZ, RZ, R13 ;  /* 0x000000ffff037224 */ /* 0x001fce00078e000d */
[----:B------:R-:W-:Y:S05]  /*0380*/  CALL.REL.NOINC `($_Z4phi2PdS_S_S_S_S_$__internal_accurate_pow) ;  /* 0x0000000400787944 */ /* 0x000fea0003c00000 */
[----:B------:R-:W-:Y:S05]  /*0390*/  BSYNC.RECONVERGENT B0 ;  /* 0x0000000000007941 */ /* 0x000fea0003800200 */
.L_x_1:
[----:B------:R-:W2:Y:S01]  /*03a0*/  LDG.E.64 R8, desc[UR8][R4.64] ;  /* 0x0000000804087981 */ /* 0x000ea2000c1e1b00 */
[C---:B------:R-:W-:Y:S01]  /*03b0*/  DADD R12, R10.reuse, 2 ;  /* 0x400000000a0c7429 */ /* 0x040fe20000000000 */
[----:B------:R-:W-:Y:S01]  /*03c0*/  BSSY.RECONVERGENT B0, `(.L_x_2) ;  /* 0x000000f000007945 */ /* 0x000fe20003800200 */
[C---:B------:R-:W-:Y:S02]  /*03d0*/  DSETP.NEU.AND P1, PT, R10.reuse, RZ, PT ;  /* 0x000000ff0a00722a */ /* 0x040fe40003f2d000 */
[----:B------:R-:W-:-:S06]  /*03e0*/  DSETP.NEU.AND P0, PT, R10, 1, PT ;  /* 0x3ff000000a00742a */ /* 0x000fcc0003f0d000 */
[----:B------:R-:W-:-:S04]  /*03f0*/  LOP3.LUT R3, R13, 0x7ff00000, RZ, 0xc0, !PT ;  /* 0x7ff000000d037812 */ /* 0x000fc800078ec0ff */
[----:B------:R-:W-:Y:S02]  /*0400*/  ISETP.NE.AND P2, PT, R3, 0x7ff00000, PT ;  /* 0x7ff000000300780c */ /* 0x000fe40003f45270 */
[----:B------:R-:W-:Y:S01]  /*0410*/  @!P1 CS2R R16, SRZ ;  /* 0x0000000000109805 */ /* 0x000fe2000001ff00 */
[----:B--2---:R-:W-:-:S10]  /*0420*/  DADD R12, -RZ, |R8| ;  /* 0x00000000ff0c7229 */ /* 0x004fd40000000508 */
[----:B------:R-:W-:Y:S01]  /*0430*/  IMAD.MOV.U32 R14, RZ, RZ, R12 ;  /* 0x000000ffff0e7224 */ /* 0x000fe200078e000c */
[----:B------:R-:W-:Y:S06]  /*0440*/  @P2 BRA `(.L_x_3) ;  /* 0x0000000000182947 */ /* 0x000fec0003800000 */
[----:B------:R-:W-:-:S14]  /*0450*/  DSETP.NAN.AND P1, PT, R10, R10, PT ;  /* 0x0000000a0a00722a */ /* 0x000fdc0003f28000 */
[----:B------:R-:W-:Y:S01]  /*0460*/  @P1 DADD R16, R10, 2 ;  /* 0x400000000a101429 */ /* 0x000fe20000000000 */
[----:B------:R-:W-:Y:S10]  /*0470*/  @P1 BRA `(.L_x_3) ;  /* 0x00000000000c1947 */ /* 0x000ff40003800000 */
[----:B------:R-:W-:-:S14]  /*0480*/  DSETP.NEU.AND P1, PT, |R10|, +INF , PT ;  /* 0x7ff000000a00742a */ /* 0x000fdc0003f2d200 */
[----:B------:R-:W-:Y:S01]  /*0490*/  @!P1 MOV R16, 0x0 ;  /* 0x0000000000109802 */ /* 0x000fe20000000f00 */
[----:B------:R-:W-:-:S07]  /*04a0*/  @!P1 IMAD.MOV.U32 R17, RZ, RZ, 0x7ff00000 ;  /* 0x7ff00000ff119424 */ /* 0x000fce00078e00ff */
.L_x_3:
[----:B------:R-:W-:Y:S05]  /*04b0*/  BSYNC.RECONVERGENT B0 ;  /* 0x0000000000007941 */ /* 0x000fea0003800200 */
.L_x_2:
[----:B------:R-:W-:Y:S01]  /*04c0*/  BSSY.RECONVERGENT B0, `(.L_x_4) ;  /* 0x0000006000007945 */ /* 0x000fe20003800200 */
[----:B------:R-:W-:Y:S01]  /*04d0*/  FSEL R10, R16, RZ, P0 ;  /* 0x000000ff100a7208 */ /* 0x000fe20000000000 */
[----:B------:R-:W-:Y:S01]  /*04e0*/  IMAD.MOV.U32 R3, RZ, RZ, R13 ;  /* 0x000000ffff037224 */ /* 0x000fe200078e000d */
[----:B------:R-:W-:Y:S02]  /*04f0*/  FSEL R11, R17, 1.875, P0 ;  /* 0x3ff00000110b7808 */ /* 0x000fe40000000000 */
[----:B------:R-:W-:-:S07]  /*0500*/  MOV R28, 0x520 ;  /* 0x00000520001c7802 */ /* 0x000fce0000000f00 */
[----:B------:R-:W-:Y:S05]  /*0510*/  CALL.REL.NOINC `($_Z4phi2PdS_S_S_S_S_$__internal_accurate_pow) ;  /* 0x0000000400147944 */ /* 0x000fea0003c00000 */
[----:B------:R-:W-:Y:S05]  /*0520*/  BSYNC.RECONVERGENT B0 ;  /* 0x0000000000007941 */ /* 0x000fea0003800200 */
.L_x_4:
[----:B------:R-:W0:Y:S02]  /*0530*/  LDC.64 R12, c[0x0][0x3a8] ;  /* 0x0000ea00ff0c7b82 */ /* 0x000e240000000a00 */
[----:B0-----:R-:W-:-:S04]  /*0540*/  IMAD.WIDE.U32 R12, R0, 0x1000, R12 ;  /* 0x00001000000c7825 */ /* 0x001fc800078e000c */
[----:B------:R-:W-:Y:S01]  /*0550*/  IMAD.WIDE R14, R2, 0x8, R12 ;  /* 0x00000008020e7825 */ /* 0x000fe200078e020c */
[C---:B------:R-:W-:Y:S01]  /*0560*/  DADD R18, R8.reuse, 2 ;  /* 0x4000000008127429 */ /* 0x040fe20000000000 */
[----:B------:R-:W0:Y:S04]  /*0570*/  LDC.64 R12, c[0x0][0x3a0] ;  /* 0x0000e800ff0c7b82 */ /* 0x000e280000000a00 */
[----:B------:R-:W5:Y:S01]  /*0580*/  LDG.E.64 R14, desc[UR8][R14.64] ;  /* 0x000000080e0e7981 */ /* 0x000f62000c1e1b00 */
[C---:B------:R-:W-:Y:S01]  /*0590*/  DSETP.NEU.AND P2, PT, R8.reuse, RZ, PT ;  /* 0x000000ff0800722a */ /* 0x040fe20003f4d000 */
[----:B------:R-:W-:Y:S01]  /*05a0*/  BSSY.RECONVERGENT B0, `(.L_x_5) ;  /* 0x0000012000007945 */ /* 0x000fe20003800200 */
[----:B------:R-:W-:Y:S02]  /*05b0*/  DSETP.NEU.AND P1, PT, R8, 1, PT ;  /* 0x3ff000000800742a */ /* 0x000fe40003f2d000 */
[----:B------:R-:W-:Y:S01]  /*05c0*/  LOP3.LUT R18, R19, 0x7ff00000, RZ, 0xc0, !PT ;  /* 0x7ff0000013127812 */ /* 0x000fe200078ec0ff */
[----:B------:R-:W-:-:S03]  /*05d0*/  IMAD.MOV.U32 R19, RZ, RZ, R17 ;  /* 0x000000ffff137224 */ /* 0x000fc600078e0011 */
[----:B------:R-:W-:Y:S02]  /*05e0*/  ISETP.NE.AND P0, PT, R18, 0x7ff00000, PT ;  /* 0x7ff000001200780c */ /* 0x000fe40003f05270 */
[----:B------:R-:W-:Y:S01]  /*05f0*/  MOV R18, R16 ;  /* 0x0000001000127202 */ /* 0x000fe20000000f00 */
[----:B------:R-:W-:Y:S01]  /*0600*/  DMUL R16, R8, 12 ;  /* 0x4028000008107828 */ /* 0x000fe20000000000 */
[----:B------:R-:W-:-:S03]  /*0610*/  MOV R21, R19 ;  /* 0x0000001300157202 */ /* 0x000fc60000000f00 */
[----:B------:R-:W-:Y:S01]  /*0620*/  IMAD.MOV.U32 R20, RZ, RZ, R18 ;  /* 0x000000ffff147224 */ /* 0x000fe200078e0012 */
[----:B------:R-:W-:Y:S02]  /*0630*/  @!P2 CS2R R18, SRZ ;  /* 0x000000000012a805 */ /* 0x000fe4000001ff00 */
[----:B------:R-:W-:-:S03]  /*0640*/  @!P2 CS2R R20, SRZ ;  /* 0x000000000014a805 */ /* 0x000fc6000001ff00 */
[----:B------:R-:W-:Y:S05]  /*0650*/  @P0 BRA `(.L_x_6) ;  /* 0x0000000000180947 */ /* 0x000fea0003800000 */
[----:B------:R-:W-:-:S14]  /*0660*/  DSETP.NAN.AND P2, PT, R8, R8, PT ;  /* 0x000000080800722a */ /* 0x000fdc0003f48000 */
[----:B------:R-:W-:Y:S01]  /*0670*/  @P2 DADD R20, R8, 2 ;  /* 0x4000000008142429 */ /* 0x000fe20000000000 */
[----:B------:R-:W-:Y:S10]  /*0680*/  @P2 BRA `(.L_x_6) ;  /* 0x00000000000c2947 */ /* 0x000ff40003800000 */
[----:B------:R-:W-:-:S14]  /*0690*/  DSETP.NEU.AND P2, PT, |R8|, +INF , PT ;  /* 0x7ff000000800742a */ /* 0x000fdc0003f4d200 */
[----:B------:R-:W-:Y:S02]  /*06a0*/  @!P2 IMAD.MOV.U32 R20, RZ, RZ, 0x0 ;  /* 0x00000000ff14a424 */ /* 0x000fe400078e00ff */
[----:B------:R-:W-:-:S07]  /*06b0*/  @!P2 IMAD.MOV.U32 R21, RZ, RZ, 0x7ff00000 ;  /* 0x7ff00000ff15a424 */ /* 0x000fce00078e00ff */
.L_x_6:
[----:B------:R-:W-:Y:S05]  /*06c0*/  BSYNC.RECONVERGENT B0 ;  /* 0x0000000000007941 */ /* 0x000fea0003800200 */
.L_x_5:
[----:B------:R-:W-:Y:S04]  /*06d0*/  BSSY.RECONVERGENT B0, `(.L_x_7) ;  /* 0x0000008000007945 */ /* 0x000fe80003800200 */
[----:B------:R-:W-:Y:S05]  /*06e0*/  @P0 BRA `(.L_x_8) ;  /* 0x0000000000180947 */ /* 0x000fea0003800000 */
[----:B------:R-:W-:-:S14]  /*06f0*/  DSETP.NAN.AND P0, PT, R8, R8, PT ;  /* 0x000000080800722a */ /* 0x000fdc0003f08000 */
[----:B------:R-:W-:Y:S01]  /*0700*/  @P0 DADD R18, R8, 2 ;  /* 0x4000000008120429 */ /* 0x000fe20000000000 */
[----:B------:R-:W-:Y:S10]  /*0710*/  @P0 BRA `(.L_x_8) ;  /* 0x00000000000c0947 */ /* 0x000ff40003800000 */
[----:B------:R-:W-:-:S14]  /*0720*/  DSETP.NEU.AND P0, PT, |R8|, +INF , PT ;  /* 0x7ff000000800742a */ /* 0x000fdc0003f0d200 */
[----:B------:R-:W-:Y:S01]  /*0730*/  @!P0 MOV R18, 0x0 ;  /* 0x0000000000128802 */ /* 0x000fe20000000f00 */
[----:B------:R-:W-:-:S07]  /*0740*/  @!P0 IMAD.MOV.U32 R19, RZ, RZ, 0x7ff00000 ;  /* 0x7ff00000ff138424 */ /* 0x000fce00078e00ff */
.L_x_8:
[----:B------:R-:W-:Y:S05]  /*0750*/  BSYNC.RECONVERGENT B0 ;  /* 0x0000000000007941 */ /* 0x000fea0003800200 */
.L_x_7:
[----:B------:R-:W-:Y:S01]  /*0760*/  DMUL R22, R18, -12 ;  /* 0xc028000012167828 */ /* 0x000fe20000000000 */
[----:B0-----:R-:W-:Y:S01]  /*0770*/  IMAD.WIDE.U32 R12, R0, 0x1000, R12 ;  /* 0x00001000000c7825 */ /* 0x001fe200078e000c */
[C---:B-----5:R-:W-:Y:S01]  /*0780*/  DADD R8, -R14.reuse, 1 ;  /* 0x3ff000000e087429 */ /* 0x060fe20000000100 */
[----:B------:R-:W-:Y:S01]  /*0790*/  FSEL R18, R20, RZ, P1 ;  /* 0x000000ff14127208 */ /* 0x000fe20000800000 */
[----:B------:R-:W-:Y:S01]  /*07a0*/  DADD R14, -R14, 2 ;  /* 0x400000000e0e7429 */ /* 0x000fe20000000100 */
[----:B------:R-:W-:Y:S01]  /*07b0*/  FSEL R19, R21, 1.875, P1 ;  /* 0x3ff0000015137808 */ /* 0x000fe20000800000 */
[----:B------:R-:W-:-:S04]  /*07c0*/  IMAD.WIDE R12, R2, 0x8, R12 ;  /* 0x00000008020c7825 */ /* 0x000fc800078e020c */
[----:B------:R-:W-:Y:S01]  /*07d0*/  DMUL R8, R16, R8 ;  /* 0x0000000810087228 */ /* 0x000fe20000000000 */
[----:B------:R-:W-:Y:S01]  /*07e0*/  FSEL R20, R22, RZ, P1 ;  /* 0x000000ff16147208 */ /* 0x000fe20000800000 */
[----:B------:R-:W-:Y:S01]  /*07f0*/  DADD R10, R10, R18 ;  /* 0x000000000a0a7229 */ /* 0x000fe20000000012 */
[----:B------:R-:W-:-:S06]  /*0800*/  FSEL R21, R23, -2.625, P1 ;  /* 0xc028000017157808 */ /* 0x000fcc0000800000 */
[----:B------:R-:W-:Y:S01]  /*0810*/  DFMA R8, R14, R20, R8 ;  /* 0x000000140e08722b */ /* 0x000fe20000000008 */
[----:B------:R-:W0:Y:S07]  /*0820*/  LDC.64 R14, c[0x0][0x388] ;  /* 0x0000e200ff0e7b82 */ /* 0x000e2e0000000a00 */
[----:B------:R-:W-:-:S07]  /*0830*/  DFMA R8, R10, R16, R8 ;  /* 0x000000100a08722b */ /* 0x000fce0000000008 */
[----:B------:R1:W-:Y:S04]  /*0840*/  STG.E.64 desc[UR8][R12.64], R8 ;  /* 0x000000080c007986 */ /* 0x0003e8000c101b08 */
[----:B------:R-:W2:Y:S04]  /*0850*/  LDG.E.64 R6, desc[UR8][R6.64] ;  /* 0x0000000806067981 */ /* 0x000ea8000c1e1b00 */
[----:B------:R-:W3:Y:S01]  /*0860*/  LDG.E.64 R4, desc[UR8][R4.64] ;  /* 0x0000000804047981 */ /* 0x000ee2000c1e1b00 */
[----:B------:R-:W-:Y:S01]  /*0870*/  UMOV UR4, 0xd2f1a9fc ;  /* 0xd2f1a9fc00047882 */ /* 0x000fe20000000000 */
[----:B------:R-:W-:Y:S01]  /*0880*/  UMOV UR5, 0x3f40624d ;  /* 0x3f40624d00057882 */ /* 0x000fe20000000000 */
[----:B--2---:R-:W-:-:S08]  /*0890*/  DADD R10, R8, -R6 ;  /* 0x00000000080a7229 */ /* 0x004fd00000000806 */
[----:B---3--:R-:W-:Y:S01]  /*08a0*/  DFMA R16, R10, -UR4, R4 ;  /* 0x800000040a107c2b */ /* 0x008fe20008000004 */
[----:B0-----:R-:W-:-:S07]  /*08b0*/  IMAD.WIDE.U32 R10, R0, 0x1000, R14 ;  /* 0x00001000000a7825 */ /* 0x001fce00078e000e */
[----:B------:R-:W-:Y:S01]  /*08c0*/  DSETP.GE.AND P0, PT, R16, 1, PT ;  /* 0x3ff000001000742a */ /* 0x000fe20003f06000 */
[----:B------:R-:W-:-:S05]  /*08d0*/  IMAD.WIDE R10, R2, 0x8, R10 ;  /* 0x00000008020a7825 */ /* 0x000fca00078e020a */
[----:B------:R1:W-:Y:S08]  /*08e0*/  STG.E.64 desc[UR8][R10.64], R16 ;  /* 0x000000100a007986 */ /* 0x0003f0000c101b08 */
[----:B------:R-:W-:Y:S01]  /*08f0*/  @P0 IMAD.MOV.U32 R2, RZ, RZ, 0x0 ;  /* 0x00000000ff020424 */ /* 0x000fe200078e00ff */
[----:B------:R-:W-:-:S05]  /*0900*/  @P0 MOV R3, 0x3ff00000 ;  /* 0x3ff0000000030802 */ /* 0x000fca0000000f00 */
[----:B------:R1:W-:Y:S01]  /*0910*/  @P0 STG.E.64 desc[UR8][R10.64], R2 ;  /* 0x000000020a000986 */ /* 0x0003e2000c101b08 */
[----:B------:R-:W-:Y:S05]  /*0920*/  @P0 EXIT ;  /* 0x000000000000094d */ /* 0x000fea0003800000 */
[----:B------:R-:W-:-:S14]  /*0930*/  DSETP.GEU.AND P0, PT, R16, RZ, PT ;  /* 0x000000ff1000722a */ /* 0x000fdc0003f0e000 */
[----:B------:R-:W-:Y:S05]  /*0940*/  @P0 EXIT ;  /* 0x000000000000094d */ /* 0x000fea0003800000 */
[----:B------:R-:W-:Y:S01]  /*0950*/  STG.E.64 desc[UR8][R10.64], RZ ;  /* 0x000000ff0a007986 */ /* 0x000fe2000c101b08 */
[----:B------:R-:W-:Y:S05]  /*0960*/  EXIT ;  /* 0x000000000000794d */ /* 0x000fea0003800000 */
        .type           $_Z4phi2PdS_S_S_S_S_$__internal_accurate_pow,@function
        .size           $_Z4phi2PdS_S_S_S_S_$__internal_accurate_pow,(.L_x_49 - $_Z4phi2PdS_S_S_S_S_$__internal_accurate_pow)
$_Z4phi2PdS_S_S_S_S_$__internal_accurate_pow:
[----:B------:R-:W-:Y:S01]  /*0970*/  ISETP.GT.U32.AND P0, PT, R3, 0xfffff, PT ;  /* 0x000fffff0300780c */ /* 0x000fe20003f04070 */
[----:B------:R-:W-:Y:S01]  /*0980*/  IMAD.MOV.U32 R12, RZ, RZ, R14 ;  /* 0x000000ffff0c7224 */ /* 0x000fe200078e000e */
[----:B------:R-:W-:Y:S01]  /*0990*/  MOV R16, 0x41ad3b5a ;  /* 0x41ad3b5a00107802 */ /* 0x000fe20000000f00 */
[----:B------:R-:W-:Y:S01]  /*09a0*/  IMAD.MOV.U32 R13, RZ, RZ, R3 ;  /* 0x000000ffff0d7224 */ /* 0x000fe200078e0003 */
[----:B------:R-:W-:Y:S01]  /*09b0*/  UMOV UR6, 0x7d2cafe2 ;  /* 0x7d2cafe200067882 */ /* 0x000fe20000000000 */
[----:B------:R-:W-:Y:S01]  /*09c0*/  IMAD.MOV.U32 R18, RZ, RZ, RZ ;  /* 0x000000ffff127224 */ /* 0x000fe200078e00ff */
[----:B------:R-:W-:Y:S01]  /*09d0*/  UMOV UR7, 0x3eb0f5ff ;  /* 0x3eb0f5ff00077882 */ /* 0x000fe20000000000 */
[----:B------:R-:W-:Y:S01]  /*09e0*/  IMAD.MOV.U32 R17, RZ, RZ, 0x3ed0f5d2 ;  /* 0x3ed0f5d2ff117424 */ /* 0x000fe200078e00ff */
[----:B------:R-:W-:Y:S01]  /*09f0*/  UMOV UR10, 0xfefa39ef ;  /* 0xfefa39ef000a7882 */ /* 0x000fe20000000000 */
[----:B------:R-:W-:-:S04]  /*0a00*/  UMOV UR11, 0x3fe62e42 ;  /* 0x3fe62e42000b7882 */ /* 0x000fc80000000000 */
[----:B------:R-:W-:Y:S01]  /*0a10*/  @!P0 DMUL R26, R12, 1.80143985094819840000e+16 ;  /* 0x435000000c1a8828 */ /* 0x000fe20000000000 */
[----:B------:R-:W-:Y:S02]  /*0a20*/  MOV R12, R3 ;  /* 0x00000003000c7202 */ /* 0x000fe40000000f00 */
[----:B------:R-:W-:-:S07]  /*0a30*/  SHF.R.U32.HI R3, RZ, 0x14, R3 ;  /* 0x00000014ff037819 */ /* 0x000fce0000011603 */
[----:B------:R-:W-:Y:S01]  /*0a40*/  @!P0 IMAD.MOV.U32 R12, RZ, RZ, R27 ;  /* 0x000000ffff0c8224 */ /* 0x000fe200078e001b */
[----:B------:R-:W-:Y:S01]  /*0a50*/  @!P0 LEA.HI R3, R27, 0xffffffca, RZ, 0xc ;  /* 0xffffffca1b038811 */ /* 0x000fe200078f60ff */
[----:B------:R-:W-:-:S03]  /*0a60*/  @!P0 IMAD.MOV.U32 R14, RZ, RZ, R26 ;  /* 0x000000ffff0e8224 */ /* 0x000fc600078e001a */
[----:B------:R-:W-:-:S04]  /*0a70*/  LOP3.LUT R12, R12, 0x800fffff, RZ, 0xc0, !PT ;  /* 0x800fffff0c0c7812 */ /* 0x000fc800078ec0ff */
[----:B------:R-:W-:-:S04]  /*0a80*/  LOP3.LUT R15, R12, 0x3ff00000, RZ, 0xfc, !PT ;  /* 0x3ff000000c0f7812 */ /* 0x000fc800078efcff */
[----:B------:R-:W-:-:S13]  /*0a90*/  ISETP.GE.U32.AND P1, PT, R15, 0x3ff6a09f, PT ;  /* 0x3ff6a09f0f00780c */ /* 0x000fda0003f26070 */
[----:B------:R-:W-:-:S05]  /*0aa0*/  @P1 IADD3 R13, PT, PT, R15, -0x100000, RZ ;  /* 0xfff000000f0d1810 */ /* 0x000fca0007ffe0ff */
[----:B------:R-:W-:-:S06]  /*0ab0*/  @P1 IMAD.MOV.U32 R15, RZ, RZ, R13 ;  /* 0x000000ffff0f1224 */ /* 0x000fcc00078e000d */
[C---:B------:R-:W-:Y:S02]  /*0ac0*/  DADD R20, R14.reuse, 1 ;  /* 0x3ff000000e147429 */ /* 0x040fe40000000000 */
[----:B------:R-:W-:-:S04]  /*0ad0*/  DADD R14, R14, -1 ;  /* 0xbff000000e0e7429 */ /* 0x000fc80000000000 */
[----:B------:R-:W0:Y:S02]  /*0ae0*/  MUFU.RCP64H R19, R21 ;  /* 0x0000001500137308 */ /* 0x000e240000001800 */
[----:B0-----:R-:W-:-:S08]  /*0af0*/  DFMA R12, -R20, R18, 1 ;  /* 0x3ff00000140c742b */ /* 0x001fd00000000112 */
[----:B------:R-:W-:-:S08]  /*0b00*/  DFMA R12, R12, R12, R12 ;  /* 0x0000000c0c0c722b */ /* 0x000fd0000000000c */
[----:B------:R-:W-:-:S08]  /*0b10*/  DFMA R18, R18, R12, R18 ;  /* 0x0000000c1212722b */ /* 0x000fd00000000012 */
[----:B------:R-:W-:-:S08]  /*0b20*/  DMUL R12, R14, R18 ;  /* 0x000000120e0c7228 */ /* 0x000fd00000000000 */
[----:B------:R-:W-:-:S08]  /*0b30*/  DFMA R12, R14, R18, R12 ;  /* 0x000000120e0c722b */ /* 0x000fd0000000000c */
[----:B------:R-:W-:-:S08]  /*0b40*/  DMUL R22, R12, R12 ;  /* 0x0000000c0c167228 */ /* 0x000fd00000000000 */
[----:B------:R-:W-:Y:S01]  /*0b50*/  DFMA R16, R22, UR6, R16 ;  /* 0x0000000616107c2b */ /* 0x000fe20008000010 */
[----:B------:R-:W-:Y:S01]  /*0b60*/  UMOV UR6, 0x75488a3f ;  /* 0x75488a3f00067882 */ /* 0x000fe20000000000 */
[----:B------:R-:W-:-:S06]  /*0b70*/  UMOV UR7, 0x3ef3b20a ;  /* 0x3ef3b20a00077882 */ /* 0x000fcc0000000000 */
[----:B------:R-:W-:Y:S01]  /*0b80*/  DFMA R20, R22, R16, UR6 ;  /* 0x0000000616147e2b */ /* 0x000fe20008000010 */
[----:B------:R-:W-:Y:S01]  /*0b90*/  UMOV UR6, 0xe4faecd5 ;  /* 0xe4faecd500067882 */ /* 0x000fe20000000000 */
[----:B------:R-:W-:Y:S01]  /*0ba0*/  UMOV UR7, 0x3f1745cd ;  /* 0x3f1745cd00077882 */ /* 0x000fe20000000000 */
[----:B------:R-:W-:-:S05]  /*0bb0*/  DADD R16, R14, -R12 ;  /* 0x000000000e107229 */ /* 0x000fca000000080c */
[----:B------:R-:W-:Y:S01]  /*0bc0*/  DFMA R20, R22, R20, UR6 ;  /* 0x0000000616147e2b */ /* 0x000fe20008000014 */
[----:B------:R-:W-:Y:S01]  /*0bd0*/  UMOV UR6, 0x258a578b ;  /* 0x258a578b00067882 */ /* 0x000fe20000000000 */
[----:B------:R-:W-:Y:S01]  /*0be0*/  UMOV UR7, 0x3f3c71c7 ;  /* 0x3f3c71c700077882 */ /* 0x000fe20000000000 */
[----:B------:R-:W-:-:S05]  /*0bf0*/  DADD R16, R16, R16 ;  /* 0x0000000010107229 */ /* 0x000fca0000000010 */
[----:B------:R-:W-:Y:S01]  /*0c00*/  DFMA R20, R22, R20, UR6 ;  /* 0x0000000616147e2b */ /* 0x000fe20008000014 */
[----:B------:R-:W-:Y:S01]  /*0c10*/  UMOV UR6, 0x9242b910 ;  /* 0x9242b91000067882 */ /* 0x000fe20000000000 */
[----:B------:R-:W-:Y:S01]  /*0c20*/  UMOV UR7, 0x3f624924 ;  /* 0x3f62492400077882 */ /* 0x000fe20000000000 */
[----:B------:R-:W-:-:S05]  /*0c30*/  DFMA R16, R14, -R12, R16 ;  /* 0x8000000c0e10722b */ /* 0x000fca0000000010 */
[----:B------:R-:W-:Y:S01]  /*0c40*/  DFMA R20, R22, R20, UR6 ;  /* 0x0000000616147e2b */ /* 0x000fe20008000014 */
[----:B------:R-:W-:Y:S01]  /*0c50*/  UMOV UR6, 0x99999dfb ;  /* 0x99999dfb00067882 */ /* 0x000fe20000000000 */
[----:B------:R-:W-:Y:S01]  /*0c60*/  UMOV UR7, 0x3f899999 ;  /* 0x3f89999900077882 */ /* 0x000fe20000000000 */
[----:B------:R-:W-:-:S05]  /*0c70*/  DMUL R16, R18, R16 ;  /* 0x0000001012107228 */ /* 0x000fca0000000000 */
[----:B------:R-:W-:Y:S01]  /*0c80*/  DFMA R20, R22, R20, UR6 ;  /* 0x0000000616147e2b */ /* 0x000fe20008000014 */
[----:B------:R-:W-:Y:S01]  /*0c90*/  UMOV UR6, 0x55555555 ;  /* 0x5555555500067882 */ /* 0x000fe20000000000 */
[----:B------:R-:W-:-:S06]  /*0ca0*/  UMOV UR7, 0x3fb55555 ;  /* 0x3fb5555500077882 */ /* 0x000fcc0000000000 */
[----:B------:R-:W-:-:S08]  /*0cb0*/  DFMA R14, R22, R20, UR6 ;  /* 0x00000006160e7e2b */ /* 0x000fd00008000014 */
[----:B------:R-:W-:Y:S01]  /*0cc0*/  DADD R18, -R14, UR6 ;  /* 0x000000060e127e29 */ /* 0x000fe20008000100 */
[----:B------:R-:W-:Y:S01]  /*0cd0*/  UMOV UR6, 0xb9e7b0 ;  /* 0x00b9e7b000067882 */ /* 0x000fe20000000000 */
[----:B------:R-:W-:-:S06]  /*0ce0*/  UMOV UR7, 0x3c46a4cb ;  /* 0x3c46a4cb00077882 */ /* 0x000fcc0000000000 */
[----:B------:R-:W-:Y:S02]  /*0cf0*/  DFMA R18, R22, R20, R18 ;  /* 0x000000141612722b */ /* 0x000fe40000000012 */
[----:B------:R-:W-:Y:S01]  /*0d00*/  DMUL R20, R12, R12 ;  /* 0x0000000c0c147228 */ /* 0x000fe20000000000 */
[----:B------:R-:W-:Y:S01]  /*0d10*/  VIADD R23, R17, 0x100000 ;  /* 0x0010000011177836 */ /* 0x000fe20000000000 */
[----:B------:R-:W-:-:S04]  /*0d20*/  MOV R22, R16 ;  /* 0x0000001000167202 */ /* 0x000fc80000000f00 */
[----:B------:R-:W-:Y:S01]  /*0d30*/  DADD R18, R18, -UR6 ;  /* 0x8000000612127e29 */ /* 0x000fe20008000000 */
[----:B------:R-:W-:Y:S01]  /*0d40*/  UMOV UR6, 0x80000000 ;  /* 0x8000000000067882 */ /* 0x000fe20000000000 */
[----:B------:R-:W-:Y:S01]  /*0d50*/  DFMA R24, R12, R12, -R20 ;  /* 0x0000000c0c18722b */ /* 0x000fe20000000814 */
[----:B------:R-:W-:-:S07]  /*0d60*/  UMOV UR7, 0x43300000 ;  /* 0x4330000000077882 */ /* 0x000fce0000000000 */
[C---:B------:R-:W-:Y:S02]  /*0d70*/  DFMA R22, R12.reuse, R22, R24 ;  /* 0x000000160c16722b */ /* 0x040fe40000000018 */
[----:B------:R-:W-:-:S08]  /*0d80*/  DMUL R24, R12, R20 ;  /* 0x000000140c187228 */ /* 0x000fd00000000000 */
[----:B------:R-:W-:-:S08]  /*0d90*/  DFMA R26, R12, R20, -R24 ;  /* 0x000000140c1a722b */ /* 0x000fd00000000818 */
[----:B------:R-:W-:Y:S02]  /*0da0*/  DFMA R26, R16, R20, R26 ;  /* 0x00000014101a722b */ /* 0x000fe4000000001a */
[----:B------:R-:W-:-:S06]  /*0db0*/  DADD R20, R14, R18 ;  /* 0x000000000e147229 */ /* 0x000fcc0000000012 */
[----:B------:R-:W-:Y:S02]  /*0dc0*/  DFMA R22, R12, R22, R26 ;  /* 0x000000160c16722b */ /* 0x000fe4000000001a */
[----:B------:R-:W-:-:S08]  /*0dd0*/  DADD R26, R14, -R20 ;  /* 0x000000000e1a7229 */ /* 0x000fd00000000814 */
[----:B------:R-:W-:Y:S02]  /*0de0*/  DADD R26, R18, R26 ;  /* 0x00000000121a7229 */ /* 0x000fe4000000001a */
[----:B------:R-:W-:-:S08]  /*0df0*/  DMUL R18, R20, R24 ;  /* 0x0000001814127228 */ /* 0x000fd00000000000 */
[----:B------:R-:W-:-:S08]  /*0e00*/  DFMA R14, R20, R24, -R18 ;  /* 0x00000018140e722b */ /* 0x000fd00000000812 */
[----:B------:R-:W-:-:S08]  /*0e10*/  DFMA R14, R20, R22, R14 ;  /* 0x00000016140e722b */ /* 0x000fd0000000000e */
[----:B------:R-:W-:-:S08]  /*0e20*/  DFMA R26, R26, R24, R14 ;  /* 0x000000181a1a722b */ /* 0x000fd0000000000e */
[----:B------:R-:W-:-:S08]  /*0e30*/  DADD R14, R18, R26 ;  /* 0x00000000120e7229 */ /* 0x000fd0000000001a */
[--C-:B------:R-:W-:Y:S02]  /*0e40*/  DADD R20, R12, R14.reuse ;  /* 0x000000000c147229 */ /* 0x100fe4000000000e */
[----:B------:R-:W-:-:S06]  /*0e50*/  DADD R18, R18, -R14 ;  /* 0x0000000012127229 */ /* 0x000fcc000000080e */
[----:B------:R-:W-:Y:S02]  /*0e60*/  DADD R12, R12, -R20 ;  /* 0x000000000c0c7229 */ /* 0x000fe40000000814 */
[----:B------:R-:W-:-:S06]  /*0e70*/  DADD R18, R26, R18 ;  /* 0x000000001a127229 */ /* 0x000fcc0000000012 */
[----:B------:R-:W-:Y:S01]  /*0e80*/  DADD R12, R14, R12 ;  /* 0x000000000e0c7229 */ /* 0x000fe2000000000c */
[C---:B------:R-:W-:Y:S02]  /*0e90*/  VIADD R14, R3.reuse, 0xfffffc01 ;  /* 0xfffffc01030e7836 */ /* 0x040fe40000000000 */
[----:B------:R-:W-:Y:S02]  /*0ea0*/  HFMA2 R15, -RZ, RZ, 3.59375, 0 ;  /* 0x43300000ff0f7431 */ /* 0x000fe400000001ff */
[----:B------:R-:W-:-:S03]  /*0eb0*/  @P1 VIADD R14, R3, 0xfffffc02 ;  /* 0xfffffc02030e1836 */ /* 0x000fc60000000000 */
[----:B------:R-:W-:Y:S02]  /*0ec0*/  DADD R18, R18, R12 ;  /* 0x0000000012127229 */ /* 0x000fe4000000000c */
[----:B------:R-:W-:-:S06]  /*0ed0*/  LOP3.LUT R14, R14, 0x80000000, RZ, 0x3c, !PT ;  /* 0x800000000e0e7812 */ /* 0x000fcc00078e3cff */
[----:B------:R-:W-:Y:S01]  /*0ee0*/  DADD R14, R14, -UR6 ;  /* 0x800000060e0e7e29 */ /* 0x000fe20008000000 */
[----:B------:R-:W-:Y:S01]  /*0ef0*/  UMOV UR6, 0xfefa39ef ;  /* 0xfefa39ef00067882 */ /* 0x000fe20000000000 */
[----:B------:R-:W-:Y:S01]  /*0f00*/  DADD R18, R16, R18 ;  /* 0x0000000010127229 */ /* 0x000fe20000000012 */
[----:B------:R-:W-:-:S07]  /*0f10*/  UMOV UR7, 0x3fe62e42 ;  /* 0x3fe62e4200077882 */ /* 0x000fce0000000000 */
[----:B------:R-:W-:-:S08]  /*0f20*/  DADD R16, R20, R18 ;  /* 0x0000000014107229 */ /* 0x000fd00000000012 */
[--C-:B------:R-:W-:Y:S01]  /*0f30*/  DFMA R12, R14, UR6, R16.reuse ;  /* 0x000000060e0c7c2b */ /* 0x100fe20008000010 */
[----:B------:R-:W-:Y:S01]  /*0f40*/  UMOV UR6, 0x3b39803f ;  /* 0x3b39803f00067882 */ /* 0x000fe20000000000 */
[----:B------:R-:W-:Y:S01]  /*0f50*/  DADD R22, R20, -R16 ;  /* 0x0000000014167229 */ /* 0x000fe20000000810 */
[----:B------:R-:W-:-:S05]  /*0f60*/  UMOV UR7, 0x3c7abc9e ;  /* 0x3c7abc9e00077882 */ /* 0x000fca0000000000 */
[----:B------:R-:W-:Y:S02]  /*0f70*/  DFMA R20, R14, -UR10, R12 ;  /* 0x8000000a0e147c2b */ /* 0x000fe4000800000c */
[----:B------:R-:W-:-:S06]  /*0f80*/  DADD R22, R18, R22 ;  /* 0x0000000012167229 */ /* 0x000fcc0000000016 */
[----:B------:R-:W-:-:S08]  /*0f90*/  DADD R20, -R16, R20 ;  /* 0x0000000010147229 */ /* 0x000fd00000000114 */
[----:B------:R-:W-:-:S08]  /*0fa0*/  DADD R20, R22, -R20 ;  /* 0x0000000016147229 */ /* 0x000fd00000000814 */
[----:B------:R-:W-:Y:S01]  /*0fb0*/  DFMA R20, R14, UR6, R20 ;  /* 0x000000060e147c2b */ /* 0x000fe20008000014 */
[----:B------:R-:W-:Y:S02]  /*0fc0*/  USHF.L.U32 UR7, UR5, 0x1, URZ ;  /* 0x0000000105077899 */ /* 0x000fe400080006ff */
[----:B------:R-:W-:Y:S02]  /*0fd0*/  ULOP3.LUT UR6, UR5, 0xff0fffff, URZ, 0xc0, !UPT ;  /* 0xff0fffff05067892 */ /* 0x000fe4000f8ec0ff */
[----:B------:R-:W-:-:S03]  /*0fe0*/  UISETP.GT.U32.AND UP0, UPT, UR7, -0x2000001, UPT ;  /* 0xfdffffff0700788c */ /* 0x000fc6000bf04070 */
[----:B------:R-:W-:Y:S01]  /*0ff0*/  DADD R14, R12, R20 ;  /* 0x000000000c0e7229 */ /* 0x000fe20000000014 */
[----:B------:R-:W-:-:S03]  /*1000*/  USEL UR7, UR6, UR5, UP0 ;  /* 0x0000000506077287 */ /* 0x000fc60008000000 */
[----:B------:R-:W-:-:S04]  /*1010*/  UMOV UR6, UR4 ;  /* 0x0000000400067c82 */ /* 0x000fc80008000000 */
[----:B------:R-:W-:Y:S02]  /*1020*/  DADD R12, R12, -R14 ;  /* 0x000000000c0c7229 */ /* 0x000fe4000000080e */
[----:B------:R-:W-:-:S06]  /*1030*/  DMUL R18, R14, UR6 ;  /* 0x000000060e127c28 */ /* 0x000fcc0008000000 */
[----:B------:R-:W-:Y:S02]  /*1040*/  DADD R20, R20, R12 ;  /* 0x0000000014147229 */ /* 0x000fe4000000000c */
[----:B------:R-:W-:Y:S01]  /*1050*/  DFMA R14, R14, UR6, -R18 ;  /* 0x000000060e0e7c2b */ /* 0x000fe20008000812 */
[----:B------:R-:W-:Y:S02]  /*1060*/  IMAD.MOV.U32 R12, RZ, RZ, 0x652b82fe ;  /* 0x652b82feff0c7424 */ /* 0x000fe400078e00ff */
[----:B------:R-:W-:-:S05]  /*1070*/  IMAD.MOV.U32 R13, RZ, RZ, 0x3ff71547 ;  /* 0x3ff71547ff0d7424 */ /* 0x000fca00078e00ff */
[----:B------:R-:W-:Y:S01]  /*1080*/  DFMA R20, R20, UR6, R14 ;  /* 0x0000000614147c2b */ /* 0x000fe2000800000e */
[----:B------:R-:W-:Y:S01]  /*1090*/  UMOV UR6, 0x3b39803f ;  /* 0x3b39803f00067882 */ /* 0x000fe20000000000 */
[----:B------:R-:W-:-:S06]  /*10a0*/  UMOV UR7, 0x3c7abc9e ;  /* 0x3c7abc9e00077882 */ /* 0x000fcc0000000000 */
[----:B------:R-:W-:-:S08]  /*10b0*/  DADD R14, R18, R20 ;  /* 0x00000000120e7229 */ /* 0x000fd00000000014 */
[----:B------:R-:W-:Y:S02]  /*10c0*/  DFMA R12, R14, R12, 6.75539944105574400000e+15 ;  /* 0x433800000e0c742b */ /* 0x000fe4000000000c */
[----:B------:R-:W-:Y:S01]  /*10d0*/  FSETP.GEU.AND P0, PT, |R15|, 4.1917929649353027344, PT ;  /* 0x4086232b0f00780b */ /* 0x000fe20003f0e200 */
[----:B------:R-:W-:-:S05]  /*10e0*/  DADD R18, R18, -R14 ;  /* 0x0000000012127229 */ /* 0x000fca000000080e */
[----:B------:R-:W-:-:S03]  /*10f0*/  DADD R16, R12, -6.75539944105574400000e+15 ;  /* 0xc33800000c107429 */ /* 0x000fc60000000000 */
[----:B------:R-:W-:-:S05]  /*1100*/  DADD R20, R20, R18 ;  /* 0x0000000014147229 */ /* 0x000fca0000000012 */
[----:B------:R-:W-:-:S08]  /*1110*/  DFMA R22, R16, -UR10, R14 ;  /* 0x8000000a10167c2b */ /* 0x000fd0000800000e */
[----:B------:R-:W-:Y:S01]  /*1120*/  DFMA R16, R16, -UR6, R22 ;  /* 0x8000000610107c2b */ /* 0x000fe20008000016 */
[----:B------:R-:W-:Y:S01]  /*1130*/  UMOV UR6, 0x69ce2bdf ;  /* 0x69ce2bdf00067882 */ /* 0x000fe20000000000 */
[----:B------:R-:W-:Y:S01]  /*1140*/  MOV R22, 0xfca213ea ;  /* 0xfca213ea00167802 */ /* 0x000fe20000000f00 */
[----:B------:R-:W-:Y:S01]  /*1150*/  IMAD.MOV.U32 R23, RZ, RZ, 0x3e928af3 ;  /* 0x3e928af3ff177424 */ /* 0x000fe200078e00ff */
[----:B------:R-:W-:-:S05]  /*1160*/  UMOV UR7, 0x3e5ade15 ;  /* 0x3e5ade1500077882 */ /* 0x000fca0000000000 */
[----:B------:R-:W-:Y:S01]  /*1170*/  DFMA R22, R16, UR6, R22 ;  /* 0x0000000610167c2b */ /* 0x000fe20008000016 */
[----:B------:R-:W-:Y:S01]  /*1180*/  UMOV UR6, 0x62401315 ;  /* 0x6240131500067882 */ /* 0x000fe20000000000 */
[----:B------:R-:W-:-:S06]  /*1190*/  UMOV UR7, 0x3ec71dee ;  /* 0x3ec71dee00077882 */ /* 0x000fcc0000000000 */
[----:B------:R-:W-:Y:S01]  /*11a0*/  DFMA R22, R16, R22, UR6 ;  /* 0x0000000610167e2b */ /* 0x000fe20008000016 */
        /* <DEDUP_REMOVED lines=20> */
[----:B------:R-:W-:-:S08]  /*12f0*/  DFMA R22, R16, R22, UR6 ;  /* 0x0000000610167e2b */ /* 0x000fd00008000016 */
[----:B------:R-:W-:-:S08]  /*1300*/  DFMA R22, R16, R22, 1 ;  /* 0x3ff000001016742b */ /* 0x000fd00000000016 */
[----:B------:R-:W-:-:S10]  /*1310*/  DFMA R16, R16, R22, 1 ;  /* 0x3ff000001010742b */ /* 0x000fd40000000016 */
[----:B------:R-:W-:Y:S01]  /*1320*/  IMAD R19, R12, 0x100000, R17 ;  /* 0x001000000c137824 */ /* 0x000fe200078e0211 */
[----:B------:R-:W-:Y:S01]  /*1330*/  MOV R18, R16 ;  /* 0x0000001000127202 */ /* 0x000fe20000000f00 */
[----:B------:R-:W-:Y:S06]  /*1340*/  @!P0 BRA `(.L_x_9) ;  /* 0x0000000000308947 */ /* 0x000fec0003800000 */
[----:B------:R-:W-:Y:S01]  /*1350*/  FSETP.GEU.AND P1, PT, |R15|, 4.2275390625, PT ;  /* 0x408748000f00780b */ /* 0x000fe20003f2e200 */
[C---:B------:R-:W-:Y:S02]  /*1360*/  DADD R18, R14.reuse, +INF ;  /* 0x7ff000000e127429 */ /* 0x040fe40000000000 */
[----:B------:R-:W-:-:S08]  /*1370*/  DSETP.GEU.AND P0, PT, R14, RZ, PT ;  /* 0x000000ff0e00722a */ /* 0x000fd00003f0e000 */
[----:B------:R-:W-:Y:S02]  /*1380*/  FSEL R18, R18, RZ, P0 ;  /* 0x000000ff12127208 */ /* 0x000fe40000000000 */
[----:B------:R-:W-:Y:S02]  /*1390*/  @!P1 LEA.HI R3, R12, R12, RZ, 0x1 ;  /* 0x0000000c0c039211 */ /* 0x000fe400078f08ff */
[----:B------:R-:W-:Y:S02]  /*13a0*/  FSEL R19, R19, RZ, P0 ;  /* 0x000000ff13137208 */ /* 0x000fe40000000000 */
[----:B------:R-:W-:-:S05]  /*13b0*/  @!P1 SHF.R.S32.HI R3, RZ, 0x1, R3 ;  /* 0x00000001ff039819 */ /* 0x000fca0000011403 */
[----:B------:R-:W-:Y:S02]  /*13c0*/  @!P1 IMAD.IADD R12, R12, 0x1, -R3 ;  /* 0x000000010c0c9824 */ /* 0x000fe400078e0a03 */
[----:B------:R-:W-:-:S03]  /*13d0*/  @!P1 IMAD R17, R3, 0x100000, R17 ;  /* 0x0010000003119824 */ /* 0x000fc600078e0211 */
[----:B------:R-:W-:Y:S02]  /*13e0*/  @!P1 LEA R13, R12, 0x3ff00000, 0x14 ;  /* 0x3ff000000c0d9811 */ /* 0x000fe400078ea0ff */
[----:B------:R-:W-:-:S06]  /*13f0*/  @!P1 MOV R12, RZ ;  /* 0x000000ff000c9202 */ /* 0x000fcc0000000f00 */
[----:B------:R-:W-:-:S11]  /*1400*/  @!P1 DMUL R18, R16, R12 ;  /* 0x0000000c10129228 */ /* 0x000fd60000000000 */
.L_x_9:
[----:B------:R-:W-:Y:S01]  /*1410*/  DFMA R20, R20, R18, R18 ;  /* 0x000000121414722b */ /* 0x000fe20000000012 */
[----:B------:R-:W-:Y:S01]  /*1420*/  IMAD.MOV.U32 R29, RZ, RZ, 0x0 ;  /* 0x00000000ff1d7424 */ /* 0x000fe200078e00ff */
[----:B------:R-:W-:-:S08]  /*1430*/  DSETP.NEU.AND P0, PT, |R18|, +INF , PT ;  /* 0x7ff000001200742a */ /* 0x000fd00003f0d200 */
[----:B------:R-:W-:Y:S02]  /*1440*/  FSEL R16, R18, R20, !P0 ;  /* 0x0000001412107208 */ /* 0x000fe40004000000 */
[----:B------:R-:W-:Y:S01]  /*1450*/  FSEL R17, R19, R21, !P0 ;  /* 0x0000001513117208 */ /* 0x000fe20004000000 */
[----:B------:R-:W-:Y:S06]  /*1460*/  RET.REL.NODEC R28 `(_Z4phi2PdS_S_S_S_S_) ;  /* 0xffffffe81ce47950 */ /* 0x000fec0003c3ffff */
.L_x_10:
        /* <DEDUP_REMOVED lines=9> */
.L_x_49:


//--------------------- .text._Z4phi1PdS_S_S_S_S_ --------------------------
	.section	.text._Z4phi1PdS_S_S_S_S_,"ax",@progbits
	.align	128
        .global         _Z4phi1PdS_S_S_S_S_
        .type           _Z4phi1PdS_S_S_S_S_,@function
        .size           _Z4phi1PdS_S_S_S_S_,(.L_x_50 - _Z4phi1PdS_S_S_S_S_)
        .other          _Z4phi1PdS_S_S_S_S_,@"STO_CUDA_ENTRY STV_DEFAULT"
_Z4phi1PdS_S_S_S_S_:
.text._Z4phi1PdS_S_S_S_S_:
        /* <DEDUP_REMOVED lines=11> */
[C---:B------:R-:W-:Y:S02]  /*00b0*/  ISETP.GT.AND P0, PT, R2.reuse, RZ, PT ;  /* 0x000000ff0200720c */ /* 0x040fe40003f04270 */
[----:B------:R-:W-:Y:S01]  /*00c0*/  ISETP.GE.AND P2, PT, R2, 0x1ff, PT ;  /* 0x000001ff0200780c */ /* 0x000fe20003f46270 */
[----:B------:R-:W0:Y:S03]  /*00d0*/  LDC.64 R18, c[0x0][0x398] ;  /* 0x0000e600ff127b82 */ /* 0x000e260000000a00 */
[----:B------:R-:W-:Y:S01]  /*00e0*/  SEL R9, R8, RZ, !P2 ;  /* 0x000000ff08097207 */ /* 0x000fe20005000000 */
[----:B--2---:R-:W-:Y:S02]  /*00f0*/  IMAD R3, R7, UR5, R0 ;  /* 0x0000000507037c24 */ /* 0x004fe4000f8e0200 */
[----:B------:R-:W-:-:S02]  /*0100*/  VIADD R0, R2, 0xffffffff ;  /* 0xffffffff02007836 */ /* 0x000fc40000000000 */
[C---:B------:R-:W-:Y:S01]  /*0110*/  VIADD R6, R3.reuse, 0xffffffff ;  /* 0xffffffff03067836 */ /* 0x040fe20000000000 */
[C---:B------:R-:W-:Y:S02]  /*0120*/  ISETP.NE.AND P1, PT, R3.reuse, RZ, PT ;  /* 0x000000ff0300720c */ /* 0x040fe40003f25270 */
[----:B------:R-:W-:Y:S01]  /*0130*/  SEL R7, R0, 0x1ff, P0 ;  /* 0x000001ff00077807 */ /* 0x000fe20000000000 */
[C---:B---3--:R-:W-:Y:S01]  /*0140*/  IMAD.WIDE.U32 R10, R3.reuse, 0x1000, R4 ;  /* 0x00001000030a7825 */ /* 0x048fe200078e0004 */
[----:B------:R-:W-:Y:S02]  /*0150*/  SEL R13, R6, 0x1ff, P1 ;  /* 0x000001ff060d7807 */ /* 0x000fe40000800000 */
[C---:B------:R-:W-:Y:S02]  /*0160*/  ISETP.GE.U32.AND P0, PT, R3.reuse, 0x1ff, PT ;  /* 0x000001ff0300780c */ /* 0x040fe40003f06070 */
[----:B------:R-:W-:Y:S01]  /*0170*/  IADD3 R0, PT, PT, R3, 0x1, RZ ;  /* 0x0000000103007810 */ /* 0x000fe20007ffe0ff */
[----:B------:R-:W-:-:S03]  /*0180*/  IMAD.WIDE.U32 R6, R7, 0x8, R10 ;  /* 0x0000000807067825 */ /* 0x000fc600078e000a */
[----:B------:R-:W-:Y:S01]  /*0190*/  SEL R15, R0, RZ, !P0 ;  /* 0x000000ff000f7207 */ /* 0x000fe20004000000 */
[----:B------:R-:W-:Y:S02]  /*01a0*/  IMAD.WIDE R8, R9, 0x8, R10 ;  /* 0x0000000809087825 */ /* 0x000fe400078e020a */
[----:B-1----:R-:W2:Y:S02]  /*01b0*/  LDG.E.64 R6, desc[UR8][R6.64] ;  /* 0x0000000806067981 */ /* 0x002ea4000c1e1b00 */
[--C-:B------:R-:W-:Y:S02]  /*01c0*/  IMAD.WIDE.U32 R12, R13, 0x1000, R4.reuse ;  /* 0x000010000d0c7825 */ /* 0x100fe400078e0004 */
[----:B------:R-:W2:Y:S02]  /*01d0*/  LDG.E.64 R8, desc[UR8][R8.64] ;  /* 0x0000000808087981 */ /* 0x000ea4000c1e1b00 */
[----:B------:R-:W-:-:S04]  /*01e0*/  IMAD.WIDE.U32 R4, R15, 0x1000, R4 ;  /* 0x000010000f047825 */ /* 0x000fc800078e0004 */
[----:B------:R-:W-:-:S04]  /*01f0*/  IMAD.WIDE R12, R2, 0x8, R12 ;  /* 0x00000008020c7825 */ /* 0x000fc800078e020c */
[C---:B------:R-:W-:Y:S02]  /*0200*/  IMAD.WIDE R14, R2.reuse, 0x8, R4 ;  /* 0x00000008020e7825 */ /* 0x040fe400078e0204 */
[----:B------:R-:W3:Y:S04]  /*0210*/  LDG.E.64 R12, desc[UR8][R12.64] ;  /* 0x000000080c0c7981 */ /* 0x000ee8000c1e1b00 */
[----:B------:R-:W4:Y:S01]  /*0220*/  LDG.E.64 R14, desc[UR8][R14.64] ;  /* 0x000000080e0e7981 */ /* 0x000f22000c1e1b00 */
[----:B------:R-:W-:-:S05]  /*0230*/  IMAD.WIDE R10, R2, 0x8, R10 ;  /* 0x00000008020a7825 */ /* 0x000fca00078e020a */
[----:B------:R-:W5:Y:S01]  /*0240*/  LDG.E.64 R16, desc[UR8][R10.64] ;  /* 0x000000080a107981 */ /* 0x000f62000c1e1b00 */
[----:B--2---:R-:W-:-:S08]  /*0250*/  DADD R4, R6, R8 ;  /* 0x0000000006047229 */ /* 0x004fd00000000008 */
[----:B---3--:R-:W-:-:S08]  /*0260*/  DADD R4, R4, R12 ;  /* 0x0000000004047229 */ /* 0x008fd0000000000c */
[----:B----4-:R-:W-:Y:S01]  /*0270*/  DADD R4, R4, R14 ;  /* 0x0000000004047229 */ /* 0x010fe2000000000e */
[----:B0-----:R-:W-:-:S07]  /*0280*/  IMAD.WIDE.U32 R8, R3, 0x1000, R18 ;  /* 0x0000100003087825 */ /* 0x001fce00078e0012 */
[----:B-----5:R-:W-:Y:S01]  /*0290*/  DFMA R4, R16, -4, R4 ;  /* 0xc01000001004782b */ /* 0x020fe20000000004 */
[----:B------:R-:W-:-:S07]  /*02a0*/  IMAD.WIDE R8, R2, 0x8, R8 ;  /* 0x0000000802087825 */ /* 0x000fce00078e0208 */
[----:B------:R-:W-:-:S07]  /*02b0*/  DMUL R4, R4, 4 ;  /* 0x4010000004047828 */ /* 0x000fce0000000000 */
[----:B------:R0:W-:Y:S04]  /*02c0*/  STG.E.64 desc[UR8][R8.64], R4 ;  /* 0x0000000408007986 */ /* 0x0001e8000c101b08 */
[----:B------:R-:W2:Y:S01]  /*02d0*/  LDG.E.64 R6, desc[UR8][R10.64] ;  /* 0x000000080a067981 */ /* 0x000ea2000c1e1b00 */
[----:B------:R-:W-:Y:S01]  /*02e0*/  BSSY.RECONVERGENT B0, `(.L_x_11) ;  /* 0x0000007000007945 */ /* 0x000fe20003800200 */
[----:B------:R-:W-:Y:S01]  /*02f0*/  MOV R0, 0x350 ;  /* 0x0000035000007802 */ /* 0x000fe20000000f00 */
[----:B------:R-:W-:Y:S01]  /*0300*/  UMOV UR4, URZ ;  /* 0x000000ff00047c82 */ /* 0x000fe20008000000 */
[----:B------:R-:W-:Y:S01]  /*0310*/  UMOV UR5, 0x40000000 ;  /* 0x4000000000057882 */ /* 0x000fe20000000000 */
[----:B--2---:R-:W-:-:S10]  /*0320*/  DADD R34, -RZ, |R6| ;  /* 0x00000000ff227229 */ /* 0x004fd40000000506 */
[----:B0-----:R-:W-:-:S07]  /*0330*/  IMAD.MOV.U32 R20, RZ, RZ, R34 ;  /* 0x000000ffff147224 */ /* 0x001fce00078e0022 */
[----:B------:R-:W-:Y:S05]  /*0340*/  CALL.REL.NOINC `($_Z4phi1PdS_S_S_S_S_$__internal_accurate_pow) ;  /* 0x00000004008c7944 */ /* 0x000fea0003c00000 */
[----:B------:R-:W-:Y:S05]  /*0350*/  BSYNC.RECONVERGENT B0 ;  /* 0x0000000000007941 */ /* 0x000fea0003800200 */
.L_x_11:
[----:B------:R-:W0:Y:S02]  /*0360*/  LDC.64 R4, c[0x0][0x390] ;  /* 0x0000e400ff047b82 */ /* 0x000e240000000a00 */
[----:B0-----:R-:W-:-:S04]  /*0370*/  IMAD.WIDE.U32 R4, R3, 0x1000, R4 ;  /* 0x0000100003047825 */ /* 0x001fc800078e0004 */
[----:B------:R-:W-:-:S06]  /*0380*/  IMAD.WIDE R4, R2, 0x8, R4 ;  /* 0x0000000802047825 */ /* 0x000fcc00078e0204 */
[----:B------:R-:W2:Y:S01]  /*0390*/  LDG.E.64 R4, desc[UR8][R4.64] ;  /* 0x0000000804047981 */ /* 0x000ea2000c1e1b00 */
[C---:B------:R-:W-:Y:S01]  /*03a0*/  DADD R34, R6.reuse, 2 ;  /* 0x4000000006227429 */ /* 0x040fe20000000000 */
[----:B------:R-:W-:Y:S01]  /*03b0*/  IMAD.MOV.U32 R12, RZ, RZ, R16 ;  /* 0x000000ffff0c7224 */ /* 0x000fe200078e0010 */
[----:B------:R-:W-:Y:S01]  /*03c0*/  DSETP.NEU.AND P0, PT, R6, RZ, PT ;  /* 0x000000ff0600722a */ /* 0x000fe20003f0d000 */
[----:B------:R-:W-:Y:S01]  /*03d0*/  IMAD.MOV.U32 R13, RZ, RZ, R17 ;  /* 0x000000ffff0d7224 */ /* 0x000fe200078e0011 */
[----:B------:R-:W-:Y:S02]  /*03e0*/  BSSY.RECONVERGENT B0, `(.L_x_12) ;  /* 0x000000e000007945 */ /* 0x000fe40003800200 */
[----:B------:R-:W-:Y:S01]  /*03f0*/  MOV R14, R12 ;  /* 0x0000000c000e7202 */ /* 0x000fe20000000f00 */
[----:B------:R-:W-:-:S03]  /*0400*/  IMAD.MOV.U32 R15, RZ, RZ, R13 ;  /* 0x000000ffff0f7224 */ /* 0x000fc600078e000d */
[----:B------:R-:W-:-:S04]  /*0410*/  LOP3.LUT R34, R35, 0x7ff00000, RZ, 0xc0, !PT ;  /* 0x7ff0000023227812 */ /* 0x000fc800078ec0ff */
[----:B------:R-:W-:Y:S02]  /*0420*/  ISETP.NE.AND P1, PT, R34, 0x7ff00000, PT ;  /* 0x7ff000002200780c */ /* 0x000fe40003f25270 */
[----:B------:R-:W-:Y:S01]  /*0430*/  @!P0 CS2R R14, SRZ ;  /* 0x00000000000e8805 */ /* 0x000fe2000001ff00 */
[----:B--2---:R-:W-:-:S10]  /*0440*/  DADD R16, -RZ, |R4| ;  /* 0x00000000ff107229 */ /* 0x004fd40000000504 */
[----:B------:R-:W-:Y:S05]  /*0450*/  @P1 BRA `(.L_x_13) ;  /* 0x0000000000181947 */ /* 0x000fea0003800000 */
[----:B------:R-:W-:-:S14]  /*0460*/  DSETP.NAN.AND P0, PT, R6, R6, PT ;  /* 0x000000060600722a */ /* 0x000fdc0003f08000 */
[----:B------:R-:W-:Y:S01]  /*0470*/  @P0 DADD R14, R6, 2 ;  /* 0x40000000060e0429 */ /* 0x000fe20000000000 */
[----:B------:R-:W-:Y:S10]  /*0480*/  @P0 BRA `(.L_x_13) ;  /* 0x00000000000c0947 */ /* 0x000ff40003800000 */
[----:B------:R-:W-:-:S14]  /*0490*/  DSETP.NEU.AND P0, PT, |R6|, +INF , PT ;  /* 0x7ff000000600742a */ /* 0x000fdc0003f0d200 */
[----:B------:R-:W-:Y:S01]  /*04a0*/  @!P0 IMAD.MOV.U32 R14, RZ, RZ, 0x0 ;  /* 0x00000000ff0e8424 */ /* 0x000fe200078e00ff */
[----:B------:R-:W-:-:S07]  /*04b0*/  @!P0 MOV R15, 0x7ff00000 ;  /* 0x7ff00000000f8802 */ /* 0x000fce0000000f00 */
.L_x_13:
[----:B------:R-:W-:Y:S05]  /*04c0*/  BSYNC.RECONVERGENT B0 ;  /* 0x0000000000007941 */ /* 0x000fea0003800200 */
.L_x_12:
[----:B------:R-:W-:Y:S01]  /*04d0*/  BSSY.RECONVERGENT B0, `(.L_x_14) ;  /* 0x0000005000007945 */ /* 0x000fe20003800200 */
[----:B------:R-:W-:Y:S01]  /*04e0*/  IMAD.MOV.U32 R20, RZ, RZ, R16 ;  /* 0x000000ffff147224 */ /* 0x000fe200078e0010 */
[----:B------:R-:W-:Y:S01]  /*04f0*/  MOV R0, 0x520 ;  /* 0x0000052000007802 */ /* 0x000fe20000000f00 */
[----:B------:R-:W-:-:S07]  /*0500*/  IMAD.MOV.U32 R35, RZ, RZ, R17 ;  /* 0x000000ffff237224 */ /* 0x000fce00078e0011 */
[----:B------:R-:W-:Y:S05]  /*0510*/  CALL.REL.NOINC `($_Z4phi1PdS_S_S_S_S_$__internal_accurate_pow) ;  /* 0x0000000400187944 */ /* 0x000fea0003c00000 */
[----:B------:R-:W-:Y:S05]  /*0520*/  BSYNC.RECONVERGENT B0 ;  /* 0x0000000000007941 */ /* 0x000fea0003800200 */
.L_x_14:
[----:B------:R-:W0:Y:S02]  /*0530*/  LDC.64 R18, c[0x0][0x3a8] ;  /* 0x0000ea00ff127b82 */ /* 0x000e240000000a00 */
[----:B0-----:R-:W-:-:S04]  /*0540*/  IMAD.WIDE.U32 R18, R3, 0x1000, R18 ;  /* 0x0000100003127825 */ /* 0x001fc800078e0012 */
[----:B------:R-:W-:Y:S01]  /*0550*/  IMAD.WIDE R22, R2, 0x8, R18 ;  /* 0x0000000802167825 */ /* 0x000fe200078e0212 */
[C---:B------:R-:W-:Y:S01]  /*0560*/  DADD R20, R4.reuse, 2 ;  /* 0x4000000004147429 */ /* 0x040fe20000000000 */
[----:B------:R-:W0:Y:S04]  /*0570*/  LDC.64 R18, c[0x0][0x3a0] ;  /* 0x0000e800ff127b82 */ /* 0x000e280000000a00 */
[----:B------:R-:W5:Y:S01]  /*0580*/  LDG.E.64 R22, desc[UR8][R22.64] ;  /* 0x0000000816167981 */ /* 0x000f62000c1e1b00 */
[----:B------:R-:W-:Y:S01]  /*0590*/  DSETP.NEU.AND P4, PT, R4, RZ, PT ;  /* 0x000000ff0400722a */ /* 0x000fe20003f8d000 */
[----:B------:R-:W-:Y:S01]  /*05a0*/  BSSY.RECONVERGENT B0, `(.L_x_15) ;  /* 0x0000010000007945 */ /* 0x000fe20003800200 */
[----:B------:R-:W-:Y:S01]  /*05b0*/  DSETP.NEU.AND P0, PT, R6, RZ, PT ;  /* 0x000000ff0600722a */ /* 0x000fe20003f0d000 */
[----:B------:R-:W-:Y:S01]  /*05c0*/  ISETP.NE.AND P3, PT, R34, 0x7ff00000, PT ;  /* 0x7ff000002200780c */ /* 0x000fe20003f65270 */
[----:B------:R-:W-:Y:S01]  /*05d0*/  DSETP.NEU.AND P1, PT, R4, 1, PT ;  /* 0x3ff000000400742a */ /* 0x000fe20003f2d000 */
[----:B------:R-:W-:Y:S01]  /*05e0*/  LOP3.LUT R20, R21, 0x7ff00000, RZ, 0xc0, !PT ;  /* 0x7ff0000015147812 */ /* 0x000fe200078ec0ff */
[----:B------:R-:W-:-:S03]  /*05f0*/  DSETP.NEU.AND P2, PT, R6, 1, PT ;  /* 0x3ff000000600742a */ /* 0x000fc60003f4d000 */
[----:B------:R-:W-:Y:S01]  /*0600*/  ISETP.NE.AND P5, PT, R20, 0x7ff00000, PT ;  /* 0x7ff000001400780c */ /* 0x000fe20003fa5270 */
[----:B------:R-:W-:-:S04]  /*0610*/  DMUL R20, R6, 12 ;  /* 0x4028000006147828 */ /* 0x000fc80000000000 */
[----:B------:R-:W-:-:S08]  /*0620*/  @!P4 CS2R R16, SRZ ;  /* 0x000000000010c805 */ /* 0x000fd0000001ff00 */
[----:B------:R-:W-:Y:S05]  /*0630*/  @P5 BRA `(.L_x_16) ;  /* 0x0000000000185947 */ /* 0x000fea0003800000 */
[----:B------:R-:W-:-:S14]  /*0640*/  DSETP.NAN.AND P4, PT, R4, R4, PT ;  /* 0x000000040400722a */ /* 0x000fdc0003f88000 */
[----:B------:R-:W-:Y:S01]  /*0650*/  @P4 DADD R16, R4, 2 ;  /* 0x4000000004104429 */ /* 0x000fe20000000000 */
[----:B------:R-:W-:Y:S10]  /*0660*/  @P4 BRA `(.L_x_16) ;  /* 0x00000000000c4947 */ /* 0x000ff40003800000 */
[----:B------:R-:W-:-:S14]  /*0670*/  DSETP.NEU.AND P4, PT, |R4|, +INF , PT ;  /* 0x7ff000000400742a */ /* 0x000fdc0003f8d200 */
[----:B------:R-:W-:Y:S01]  /*0680*/  @!P4 MOV R16, 0x0 ;  /* 0x000000000010c802 */ /* 0x000fe20000000f00 */
[----:B------:R-:W-:-:S07]  /*0690*/  @!P4 IMAD.MOV.U32 R17, RZ, RZ, 0x7ff00000 ;  /* 0x7ff00000ff11c424 */ /* 0x000fce00078e00ff */
.L_x_16:
[----:B------:R-:W-:Y:S05]  /*06a0*/  BSYNC.RECONVERGENT B0 ;  /* 0x0000000000007941 */ /* 0x000fea0003800200 */
.L_x_15:
[----:B------:R-:W-:Y:S01]  /*06b0*/  BSSY.RECONVERGENT B0, `(.L_x_17) ;  /* 0x0000009000007945 */ /* 0x000fe20003800200 */
[----:B------:R-:W-:-:S03]  /*06c0*/  @!P0 CS2R R12, SRZ ;  /* 0x00000000000c8805 */ /* 0x000fc6000001ff00 */
[----:B------:R-:W-:Y:S05]  /*06d0*/  @P3 BRA `(.L_x_18) ;  /* 0x0000000000183947 */ /* 0x000fea0003800000 */
[----:B------:R-:W-:-:S14]  /*06e0*/  DSETP.NAN.AND P0, PT, R6, R6, PT ;  /* 0x000000060600722a */ /* 0x000fdc0003f08000 */
[----:B------:R-:W-:Y:S01]  /*06f0*/  @P0 DADD R12, R6, 2 ;  /* 0x40000000060c0429 */ /* 0x000fe20000000000 */
[----:B------:R-:W-:Y:S10]  /*0700*/  @P0 BRA `(.L_x_18) ;  /* 0x00000000000c0947 */ /* 0x000ff40003800000 */
[----:B------:R-:W-:-:S14]  /*0710*/  DSETP.NEU.AND P0, PT, |R6|, +INF , PT ;  /* 0x7ff000000600742a */ /* 0x000fdc0003f0d200 */
[----:B------:R-:W-:Y:S01]  /*0720*/  @!P0 IMAD.MOV.U32 R12, RZ, RZ, 0x0 ;  /* 0x00000000ff0c8424 */ /* 0x000fe200078e00ff */
[----:B------:R-:W-:-:S07]  /*0730*/  @!P0 MOV R13, 0x7ff00000 ;  /* 0x7ff00000000d8802 */ /* 0x000fce0000000f00 */
.L_x_18:
[----:B------:R-:W-:Y:S05]  /*0740*/  BSYNC.RECONVERGENT B0 ;  /* 0x0000000000007941 */ /* 0x000fea0003800200 */
.L_x_17:
[----:B------:R-:W-:Y:S01]  /*0750*/  DMUL R24, R12, -12 ;  /* 0xc02800000c187828 */ /* 0x000fe20000000000 */
[----:B------:R-:W-:Y:S01]  /*0760*/  FSEL R6, R14, RZ, P2 ;  /* 0x000000ff0e067208 */ /* 0x000fe20001000000 */
[C---:B-----5:R-:W-:Y:S01]  /*0770*/  DADD R4, -R22.reuse, 1 ;  /* 0x3ff0000016047429 */ /* 0x060fe20000000100 */
[----:B------:R-:W-:Y:S01]  /*0780*/  FSEL R7, R15, 1.875, P2 ;  /* 0x3ff000000f077808 */ /* 0x000fe20001000000 */
[----:B------:R-:W-:Y:S01]  /*0790*/  DADD R22, -R22, 2 ;  /* 0x4000000016167429 */ /* 0x000fe20000000100 */
[----:B------:R-:W-:Y:S01]  /*07a0*/  FSEL R12, R16, RZ, P1 ;  /* 0x000000ff100c7208 */ /* 0x000fe20000800000 */
[----:B0-----:R-:W-:Y:S01]  /*07b0*/  IMAD.WIDE.U32 R18, R3, 0x1000, R18 ;  /* 0x0000100003127825 */ /* 0x001fe200078e0012 */
[----:B------:R-:W-:-:S03]  /*07c0*/  FSEL R13, R17, 1.875, P1 ;  /* 0x3ff00000110d7808 */ /* 0x000fc60000800000 */
[----:B------:R-:W-:Y:S01]  /*07d0*/  DMUL R4, R20, R4 ;  /* 0x0000000414047228 */ /* 0x000fe20000000000 */
[----:B------:R-:W-:Y:S01]  /*07e0*/  FSEL R14, R24, RZ, P2 ;  /* 0x000000ff180e7208 */ /* 0x000fe20001000000 */
[----:B------:R-:W-:Y:S01]  /*07f0*/  IMAD.WIDE R18, R2, 0x8, R18 ;  /* 0x0000000802127825 */ /* 0x000fe200078e0212 */
[----:B------:R-:W-:Y:S01]  /*0800*/  FSEL R15, R25, -2.625, P2 ;  /* 0xc0280000190f7808 */ /* 0x000fe20001000000 */
[----:B------:R-:W-:Y:S01]  /*0810*/  DADD R6, R6, R12 ;  /* 0x0000000006067229 */ /* 0x000fe2000000000c */
[----:B------:R-:W0:Y:S04]  /*0820*/  LDC.64 R12, c[0x0][0x388] ;  /* 0x0000e200ff0c7b82 */ /* 0x000e280000000a00 */
[----:B------:R-:W-:-:S08]  /*0830*/  DFMA R4, R22, R14, R4 ;  /* 0x0000000e1604722b */ /* 0x000fd00000000004 */
        /* <DEDUP_REMOVED lines=12> */
[----:B------:R-:W-:Y:S02]  /*0900*/  @P0 IMAD.MOV.U32 R2, RZ, RZ, 0x0 ;  /* 0x00000000ff020424 */ /* 0x000fe400078e00ff */
[----:B------:R-:W-:-:S05]  /*0910*/  @P0 IMAD.MOV.U32 R3, RZ, RZ, 0x3ff00000 ;  /* 0x3ff00000ff030424 */ /* 0x000fca00078e00ff */
[----:B------:R1:W-:Y:S01]  /*0920*/  @P0 STG.E.64 desc[UR8][R6.64], R2 ;  /* 0x0000000206000986 */ /* 0x0003e2000c101b08 */
[----:B------:R-:W-:Y:S05]  /*0930*/  @P0 EXIT ;  /* 0x000000000000094d */ /* 0x000fea0003800000 */
[----:B------:R-:W-:-:S14]  /*0940*/  DSETP.GEU.AND P0, PT, R14, RZ, PT ;  /* 0x000000ff0e00722a */ /* 0x000fdc0003f0e000 */
[----:B------:R-:W-:Y:S05]  /*0950*/  @P0 EXIT ;  /* 0x000000000000094d */ /* 0x000fea0003800000 */
[----:B------:R-:W-:Y:S01]  /*0960*/  STG.E.64 desc[UR8][R6.64], RZ ;  /* 0x000000ff06007986 */ /* 0x000fe2000c101b08 */
[----:B------:R-:W-:Y:S05]  /*0970*/  EXIT ;  /* 0x000000000000794d */ /* 0x000fea0003800000 */
        .type           $_Z4phi1PdS_S_S_S_S_$__internal_accurate_pow,@function
        .size           $_Z4phi1PdS_S_S_S_S_$__internal_accurate_pow,(.L_x_50 - $_Z4phi1PdS_S_S_S_S_$__internal_accurate_pow)
$_Z4phi1PdS_S_S_S_S_$__internal_accurate_pow:
[----:B------:R-:W-:Y:S01]  /*0980*/  ISETP.GT.U32.AND P0, PT, R35, 0xfffff, PT ;  /* 0x000fffff2300780c */ /* 0x000fe20003f04070 */
[--C-:B------:R-:W-:Y:S01]  /*0990*/  IMAD.MOV.U32 R17, RZ, RZ, R35.reuse ;  /* 0x000000ffff117224 */ /* 0x100fe200078e0023 */
[----:B------:R-:W-:Y:S01]  /*09a0*/  MOV R16, R20 ;  /* 0x0000001400107202 */ /* 0x000fe20000000f00 */
[--C-:B------:R-:W-:Y:S01]  /*09b0*/  IMAD.MOV.U32 R18, RZ, RZ, R35.reuse ;  /* 0x000000ffff127224 */ /* 0x100fe200078e0023 */
[----:B------:R-:W-:Y:S01]  /*09c0*/  MOV R27, 0x3ed0f5d2 ;  /* 0x3ed0f5d2001b7802 */ /* 0x000fe20000000f00 */
[----:B------:R-:W-:Y:S01]  /*09d0*/  IMAD.MOV.U32 R22, RZ, RZ, RZ ;  /* 0x000000ffff167224 */ /* 0x000fe200078e00ff */
[----:B------:R-:W-:Y:S01]  /*09e0*/  UMOV UR6, 0x7d2cafe2 ;  /* 0x7d2cafe200067882 */ /* 0x000fe20000000000 */
[----:B------:R-:W-:Y:S01]  /*09f0*/  IMAD.MOV.U32 R26, RZ, RZ, 0x41ad3b5a ;  /* 0x41ad3b5aff1a7424 */ /* 0x000fe200078e00ff */
[----:B------:R-:W-:Y:S01]  /*0a00*/  UMOV UR7, 0x3eb0f5ff ;  /* 0x3eb0f5ff00077882 */ /* 0x000fe20000000000 */
[----:B------:R-:W-:Y:S01]  /*0a10*/  SHF.R.U32.HI R35, RZ, 0x14, R35 ;  /* 0x00000014ff237819 */ /* 0x000fe20000011623 */
[----:B------:R-:W-:Y:S01]  /*0a20*/  UMOV UR10, 0xfefa39ef ;  /* 0xfefa39ef000a7882 */ /* 0x000fe20000000000 */
[----:B------:R-:W-:-:S02]  /*0a30*/  UMOV UR11, 0x3fe62e42 ;  /* 0x3fe62e42000b7882 */ /* 0x000fc40000000000 */
[----:B------:R-:W-:-:S10]  /*0a40*/  @!P0 DMUL R16, R16, 1.80143985094819840000e+16 ;  /* 0x4350000010108828 */ /* 0x000fd40000000000 */
[----:B------:R-:W-:Y:S01]  /*0a50*/  @!P0 MOV R18, R17 ;  /* 0x0000001100128202 */ /* 0x000fe20000000f00 */
[----:B------:R-:W-:Y:S01]  /*0a60*/  @!P0 IMAD.MOV.U32 R20, RZ, RZ, R16 ;  /* 0x000000ffff148224 */ /* 0x000fe200078e0010 */
[----:B------:R-:W-:Y:S02]  /*0a70*/  @!P0 LEA.HI R35, R17, 0xffffffca, RZ, 0xc ;  /* 0xffffffca11238811 */ /* 0x000fe400078f60ff */
[----:B------:R-:W-:Y:S02]  /*0a80*/  LOP3.LUT R18, R18, 0x800fffff, RZ, 0xc0, !PT ;  /* 0x800fffff12127812 */ /* 0x000fe400078ec0ff */
[----:B------:R-:W-:Y:S02]  /*0a90*/  IADD3 R16, PT, PT, R35, -0x3ff, RZ ;  /* 0xfffffc0123107810 */ /* 0x000fe40007ffe0ff */
[----:B------:R-:W-:-:S04]  /*0aa0*/  LOP3.LUT R21, R18, 0x3ff00000, RZ, 0xfc, !PT ;  /* 0x3ff0000012157812 */ /* 0x000fc800078efcff */
[----:B------:R-:W-:-:S13]  /*0ab0*/  ISETP.GE.U32.AND P1, PT, R21, 0x3ff6a09f, PT ;  /* 0x3ff6a09f1500780c */ /* 0x000fda0003f26070 */
[----:B------:R-:W-:Y:S02]  /*0ac0*/  @P1 VIADD R19, R21, 0xfff00000 ;  /* 0xfff0000015131836 */ /* 0x000fe40000000000 */
[----:B------:R-:W-:-:S03]  /*0ad0*/  @P1 VIADD R16, R35, 0xfffffc02 ;  /* 0xfffffc0223101836 */ /* 0x000fc60000000000 */
[----:B------:R-:W-:-:S06]  /*0ae0*/  @P1 MOV R21, R19 ;  /* 0x0000001300151202 */ /* 0x000fcc0000000f00 */
        /* <DEDUP_REMOVED lines=30> */
[----:B------:R-:W-:-:S03]  /*0cd0*/  DFMA R20, R28, R30, UR6 ;  /* 0x000000061c147e2b */ /* 0x000fc6000800001e */
[----:B------:R-:W-:Y:S02]  /*0ce0*/  DMUL R22, R22, R24 ;  /* 0x0000001816167228 */ /* 0x000fe40000000000 */
[----:B------:R-:W-:-:S03]  /*0cf0*/  DMUL R24, R18, R18 ;  /* 0x0000001212187228 */ /* 0x000fc60000000000 */
[----:B------:R-:W-:Y:S01]  /*0d00*/  DADD R26, -R20, UR6 ;  /* 0x00000006141a7e29 */ /* 0x000fe20008000100 */
[----:B------:R-:W-:Y:S01]  /*0d10*/  UMOV UR6, 0xb9e7b0 ;  /* 0x00b9e7b000067882 */ /* 0x000fe20000000000 */
[----:B------:R-:W-:-:S06]  /*0d20*/  UMOV UR7, 0x3c46a4cb ;  /* 0x3c46a4cb00077882 */ /* 0x000fcc0000000000 */
[----:B------:R-:W-:Y:S02]  /*0d30*/  DFMA R30, R28, R30, R26 ;  /* 0x0000001e1c1e722b */ /* 0x000fe4000000001a */
[----:B------:R-:W-:Y:S01]  /*0d40*/  DFMA R28, R18, R18, -R24 ;  /* 0x00000012121c722b */ /* 0x000fe20000000818 */
[----:B------:R-:W-:Y:S02]  /*0d50*/  VIADD R27, R23, 0x100000 ;  /* 0x00100000171b7836 */ /* 0x000fe40000000000 */
[----:B------:R-:W-:-:S03]  /*0d60*/  IMAD.MOV.U32 R26, RZ, RZ, R22 ;  /* 0x000000ffff1a7224 */ /* 0x000fc600078e0016 */
[----:B------:R-:W-:Y:S01]  /*0d70*/  DADD R30, R30, -UR6 ;  /* 0x800000061e1e7e29 */ /* 0x000fe20008000000 */
[----:B------:R-:W-:Y:S01]  /*0d80*/  UMOV UR6, 0x80000000 ;  /* 0x8000000000067882 */ /* 0x000fe20000000000 */
[----:B------:R-:W-:Y:S01]  /*0d90*/  UMOV UR7, 0x43300000 ;  /* 0x4330000000077882 */ /* 0x000fe20000000000 */
[C---:B------:R-:W-:Y:S02]  /*0da0*/  DFMA R26, R18.reuse, R26, R28 ;  /* 0x0000001a121a722b */ /* 0x040fe4000000001c */
[----:B------:R-:W-:-:S08]  /*0db0*/  DMUL R28, R18, R24 ;  /* 0x00000018121c7228 */ /* 0x000fd00000000000 */
[----:B------:R-:W-:-:S08]  /*0dc0*/  DFMA R32, R18, R24, -R28 ;  /* 0x000000181220722b */ /* 0x000fd0000000081c */
[----:B------:R-:W-:Y:S02]  /*0dd0*/  DFMA R32, R22, R24, R32 ;  /* 0x000000181620722b */ /* 0x000fe40000000020 */
[----:B------:R-:W-:-:S06]  /*0de0*/  DADD R24, R20, R30 ;  /* 0x0000000014187229 */ /* 0x000fcc000000001e */
[----:B------:R-:W-:Y:S02]  /*0df0*/  DFMA R26, R18, R26, R32 ;  /* 0x0000001a121a722b */ /* 0x000fe40000000020 */
[----:B------:R-:W-:Y:S02]  /*0e00*/  DADD R32, R20, -R24 ;  /* 0x0000000014207229 */ /* 0x000fe40000000818 */
[----:B------:R-:W-:-:S06]  /*0e10*/  DMUL R20, R24, R28 ;  /* 0x0000001c18147228 */ /* 0x000fcc0000000000 */
[----:B------:R-:W-:Y:S02]  /*0e20*/  DADD R32, R30, R32 ;  /* 0x000000001e207229 */ /* 0x000fe40000000020 */
        /* <DEDUP_REMOVED lines=8> */
[----:B------:R-:W-:-:S08]  /*0eb0*/  DADD R18, R26, R18 ;  /* 0x000000001a127229 */ /* 0x000fd00000000012 */
[----:B------:R-:W-:-:S08]  /*0ec0*/  DADD R18, R20, R18 ;  /* 0x0000000014127229 */ /* 0x000fd00000000012 */
[----:B------:R-:W-:Y:S01]  /*0ed0*/  DADD R22, R22, R18 ;  /* 0x0000000016167229 */ /* 0x000fe20000000012 */
[----:B------:R-:W-:Y:S01]  /*0ee0*/  LOP3.LUT R18, R16, 0x80000000, RZ, 0x3c, !PT ;  /* 0x8000000010127812 */ /* 0x000fe200078e3cff */
[----:B------:R-:W-:-:S06]  /*0ef0*/  IMAD.MOV.U32 R19, RZ, RZ, 0x43300000 ;  /* 0x43300000ff137424 */ /* 0x000fcc00078e00ff */
[----:B------:R-:W-:Y:S02]  /*0f00*/  DADD R20, R24, R22 ;  /* 0x0000000018147229 */ /* 0x000fe40000000016 */
[----:B------:R-:W-:Y:S01]  /*0f10*/  DADD R18, R18, -UR6 ;  /* 0x8000000612127e29 */ /* 0x000fe20008000000 */
[----:B------:R-:W-:Y:S01]  /*0f20*/  UMOV UR6, 0xfefa39ef ;  /* 0xfefa39ef00067882 */ /* 0x000fe20000000000 */
[----:B------:R-:W-:-:S04]  /*0f30*/  UMOV UR7, 0x3fe62e42 ;  /* 0x3fe62e4200077882 */ /* 0x000fc80000000000 */
[--C-:B------:R-:W-:Y:S02]  /*0f40*/  DADD R24, R24, -R20.reuse ;  /* 0x0000000018187229 */ /* 0x100fe40000000814 */
[----:B------:R-:W-:Y:S01]  /*0f50*/  DFMA R16, R18, UR6, R20 ;  /* 0x0000000612107c2b */ /* 0x000fe20008000014 */
[----:B------:R-:W-:Y:S01]  /*0f60*/  UMOV UR6, 0x3b39803f ;  /* 0x3b39803f00067882 */ /* 0x000fe20000000000 */
[----:B------:R-:W-:-:S04]  /*0f70*/  UMOV UR7, 0x3c7abc9e ;  /* 0x3c7abc9e00077882 */ /* 0x000fc80000000000 */
[----:B------:R-:W-:Y:S02]  /*0f80*/  DADD R24, R22, R24 ;  /* 0x0000000016187229 */ /* 0x000fe40000000018 */
[----:B------:R-:W-:-:S08]  /*0f90*/  DFMA R26, R18, -UR10, R16 ;  /* 0x8000000a121a7c2b */ /* 0x000fd00008000010 */
        /* <DEDUP_REMOVED lines=12> */
[----:B------:R-:W-:-:S08]  /*1060*/  DFMA R22, R18, UR6, -R16 ;  /* 0x0000000612167c2b */ /* 0x000fd00008000810 */
[----:B------:R-:W-:Y:S01]  /*1070*/  DFMA R22, R20, UR6, R22 ;  /* 0x0000000614167c2b */ /* 0x000fe20008000016 */
[----:B------:R-:W-:Y:S01]  /*1080*/  UMOV UR6, 0x3b39803f ;  /* 0x3b39803f00067882 */ /* 0x000fe20000000000 */
[----:B------:R-:W-:Y:S01]  /*1090*/  MOV R20, 0x652b82fe ;  /* 0x652b82fe00147802 */ /* 0x000fe20000000f00 */
[----:B------:R-:W-:Y:S01]  /*10a0*/  IMAD.MOV.U32 R21, RZ, RZ, 0x3ff71547 ;  /* 0x3ff71547ff157424 */ /* 0x000fe200078e00ff */
[----:B------:R-:W-:-:S04]  /*10b0*/  UMOV UR7, 0x3c7abc9e ;  /* 0x3c7abc9e00077882 */ /* 0x000fc80000000000 */
        /* <DEDUP_REMOVED lines=9> */
[----:B------:R-:W-:Y:S01]  /*1150*/  IMAD.MOV.U32 R26, RZ, RZ, -0x35dec16 ;  /* 0xfca213eaff1a7424 */ /* 0x000fe200078e00ff */
[----:B------:R-:W-:Y:S01]  /*1160*/  MOV R27, 0x3e928af3 ;  /* 0x3e928af3001b7802 */ /* 0x000fe20000000f00 */
        /* <DEDUP_REMOVED lines=28> */
[----:B------:R-:W-:Y:S02]  /*1330*/  IMAD R17, R20, 0x100000, R25 ;  /* 0x0010000014117824 */ /* 0x000fe400078e0219 */
[----:B------:R-:W-:Y:S01]  /*1340*/  IMAD.MOV.U32 R16, RZ, RZ, R24 ;  /* 0x000000ffff107224 */ /* 0x000fe200078e0018 */
[----:B------:R-:W-:Y:S06]  /*1350*/  @!P0 BRA `(.L_x_19) ;  /* 0x0000000000308947 */ /* 0x000fec0003800000 */
[----:B------:R-:W-:Y:S01]  /*1360*/  FSETP.GEU.AND P1, PT, |R19|, 4.2275390625, PT ;  /* 0x408748001300780b */ /* 0x000fe20003f2e200 */
[C---:B------:R-:W-:Y:S02]  /*1370*/  DADD R26, R18.reuse, +INF ;  /* 0x7ff00000121a7429 */ /* 0x040fe40000000000 */
[----:B------:R-:W-:-:S08]  /*1380*/  DSETP.GEU.AND P0, PT, R18, RZ, PT ;  /* 0x000000ff1200722a */ /* 0x000fd00003f0e000 */
[----:B------:R-:W-:Y:S02]  /*1390*/  FSEL R17, R27, RZ, P0 ;  /* 0x000000ff1b117208 */ /* 0x000fe40000000000 */
[----:B------:R-:W-:-:S04]  /*13a0*/  @!P1 LEA.HI R16, R20, R20, RZ, 0x1 ;  /* 0x0000001414109211 */ /* 0x000fc800078f08ff */
[----:B------:R-:W-:Y:S02]  /*13b0*/  @!P1 SHF.R.S32.HI R19, RZ, 0x1, R16 ;  /* 0x00000001ff139819 */ /* 0x000fe40000011410 */
[----:B------:R-:W-:Y:S02]  /*13c0*/  FSEL R16, R26, RZ, P0 ;  /* 0x000000ff1a107208 */ /* 0x000fe40000000000 */
[----:B------:R-:W-:Y:S01]  /*13d0*/  @!P1 IADD3 R18, PT, PT, R20, -R19, RZ ;  /* 0x8000001314129210 */ /* 0x000fe20007ffe0ff */
[----:B------:R-:W-:-:S03]  /*13e0*/  @!P1 IMAD R25, R19, 0x100000, R25 ;  /* 0x0010000013199824 */ /* 0x000fc600078e0219 */
[----:B------:R-:W-:Y:S01]  /*13f0*/  @!P1 LEA R19, R18, 0x3ff00000, 0x14 ;  /* 0x3ff0000012139811 */ /* 0x000fe200078ea0ff */
[----:B------:R-:W-:-:S06]  /*1400*/  @!P1 IMAD.MOV.U32 R18, RZ, RZ, RZ ;  /* 0x000000ffff129224 */ /* 0x000fcc00078e00ff */
[----:B------:R-:W-:-:S11]  /*1410*/  @!P1 DMUL R16, R24, R18 ;  /* 0x0000001218109228 */ /* 0x000fd60000000000 */
.L_x_19:
[----:B------:R-:W-:Y:S01]  /*1420*/  DFMA R22, R22, R16, R16 ;  /* 0x000000101616722b */ /* 0x000fe20000000010 */
[----:B------:R-:W-:Y:S01]  /*1430*/  MOV R18, R0 ;  /* 0x0000000000127202 */ /* 0x000fe20000000f00 */
[----:B------:R-:W-:Y:S01]  /*1440*/  DSETP.NEU.AND P0, PT, |R16|, +INF , PT ;  /* 0x7ff000001000742a */ /* 0x000fe20003f0d200 */
[----:B------:R-:W-:-:S07]  /*1450*/  IMAD.MOV.U32 R19, RZ, RZ, 0x0 ;  /* 0x00000000ff137424 */ /* 0x000fce00078e00ff */
[----:B------:R-:W-:Y:S02]  /*1460*/  FSEL R16, R16, R22, !P0 ;  /* 0x0000001610107208 */ /* 0x000fe40004000000 */
[----:B------:R-:W-:Y:S01]  /*1470*/  FSEL R17, R17, R23, !P0 ;  /* 0x0000001711117208 */ /* 0x000fe20004000000 */
[----:B------:R-:W-:Y:S06]  /*1480*/  RET.REL.NODEC R18 `(_Z4phi1PdS_S_S_S_S_) ;  /* 0xffffffe812dc7950 */ /* 0x000fec0003c3ffff */
.L_x_20:
        /* <DEDUP_REMOVED lines=15> */
.L_x_50:


//--------------------- .text._Z4con2PdS_S_S_S_   --------------------------
	.section	.text._Z4con2PdS_S_S_S_,"ax",@progbits
	.align	128
        .global         _Z4con2PdS_S_S_S_
        .type           _Z4con2PdS_S_S_S_,@function
        .size           _Z4con2PdS_S_S_S_,(.L_x_51 - _Z4con2PdS_S_S_S_)
        .other          _Z4con2PdS_S_S_S_,@"STO_CUDA_ENTRY STV_DEFAULT"
_Z4con2PdS_S_S_S_:
.text._Z4con2PdS_S_S_S_:
        /* <DEDUP_REMOVED lines=15> */
[----:B--2---:R-:W-:-:S04]  /*00f0*/  IMAD R3, R5, UR5, R0 ;  /* 0x0000000505037c24 */ /* 0x004fc8000f8e0200 */
[----:B------:R-:W2:Y:S01]  /*0100*/  LDC.64 R18, c[0x0][0x390] ;  /* 0x0000e400ff127b82 */ /* 0x000ea20000000a00 */
[----:B------:R-:W-:Y:S02]  /*0110*/  VIADD R0, R2, 0xffffffff ;  /* 0xffffffff02007836 */ /* 0x000fe40000000000 */
[C---:B------:R-:W-:Y:S01]  /*0120*/  VIADD R4, R3.reuse, 0xffffffff ;  /* 0xffffffff03047836 */ /* 0x040fe20000000000 */
[C---:B------:R-:W-:Y:S02]  /*0130*/  ISETP.NE.AND P0, PT, R3.reuse, RZ, PT ;  /* 0x000000ff0300720c */ /* 0x040fe40003f05270 */
[----:B------:R-:W-:Y:S01]  /*0140*/  SEL R5, R0, 0x1ff, P1 ;  /* 0x000001ff00057807 */ /* 0x000fe20000800000 */
[C---:B---3--:R-:W-:Y:S01]  /*0150*/  IMAD.WIDE.U32 R6, R3.reuse, 0x1000, R8 ;  /* 0x0000100003067825 */ /* 0x048fe200078e0008 */
[----:B------:R-:W-:Y:S02]  /*0160*/  SEL R13, R4, 0x1ff, P0 ;  /* 0x000001ff040d7807 */ /* 0x000fe40000000000 */
[----:B------:R-:W-:-:S02]  /*0170*/  ISETP.GE.U32.AND P1, PT, R3, 0x1ff, PT ;  /* 0x000001ff0300780c */ /* 0x000fc40003f26070 */
        /* <DEDUP_REMOVED lines=10> */
[----:B------:R-:W4:Y:S02]  /*0220*/  LDG.E.64 R12, desc[UR8][R12.64] ;  /* 0x000000080c0c7981 */ /* 0x000f24000c1e1b00 */
[----:B------:R-:W-:Y:S02]  /*0230*/  IMAD.WIDE R14, R2, 0x8, R6 ;  /* 0x00000008020e7825 */ /* 0x000fe400078e0206 */
[----:B------:R-:W5:Y:S04]  /*0240*/  LDG.E.64 R8, desc[UR8][R8.64] ;  /* 0x0000000808087981 */ /* 0x000f68000c1e1b00 */
[----:B------:R-:W2:Y:S01]  /*0250*/  LDG.E.64 R14, desc[UR8][R14.64] ;  /* 0x000000080e0e7981 */ /* 0x000ea2000c1e1b00 */
[----:B---3--:R-:W-:-:S08]  /*0260*/  DADD R6, R4, R10 ;  /* 0x0000000004067229 */ /* 0x008fd0000000000a */
[----:B----4-:R-:W-:-:S08]  /*0270*/  DADD R6, R6, R12 ;  /* 0x0000000006067229 */ /* 0x010fd0000000000c */
[----:B-----5:R-:W-:Y:S01]  /*0280*/  DADD R6, R6, R8 ;  /* 0x0000000006067229 */ /* 0x020fe20000000008 */
[----:B--2---:R-:W-:-:S07]  /*0290*/  IMAD.WIDE.U32 R12, R3, 0x1000, R18 ;  /* 0x00001000030c7825 */ /* 0x004fce00078e0012 */
[----:B------:R-:W-:Y:S01]  /*02a0*/  DFMA R4, R14, -4, R6 ;  /* 0xc01000000e04782b */ /* 0x000fe20000000006 */
[----:B0-----:R-:W-:-:S07]  /*02b0*/  IMAD.WIDE.U32 R6, R3, 0x1000, R16 ;  /* 0x0000100003067825 */ /* 0x001fce00078e0010 */
[----:B------:R-:W-:Y:S01]  /*02c0*/  DMUL R4, R4, 4 ;  /* 0x4010000004047828 */ /* 0x000fe20000000000 */
[----:B------:R-:W-:-:S04]  /*02d0*/  IMAD.WIDE R10, R2, 0x8, R6 ;  /* 0x00000008020a7825 */ /* 0x000fc800078e0206 */
[----:B------:R-:W-:Y:S02]  /*02e0*/  IMAD.WIDE R6, R2, 0x8, R12 ;  /* 0x0000000802067825 */ /* 0x000fe400078e020c */
[----:B------:R0:W-:Y:S04]  /*02f0*/  STG.E.64 desc[UR8][R10.64], R4 ;  /* 0x000000040a007986 */ /* 0x0001e8000c101b08 */
[----:B------:R-:W2:Y:S01]  /*0300*/  LDG.E.64 R8, desc[UR8][R6.64] ;  /* 0x0000000806087981 */ /* 0x000ea2000c1e1b00 */
[----:B------:R-:W-:Y:S01]  /*0310*/  BSSY.RECONVERGENT B0, `(.L_x_21) ;  /* 0x0000006000007945 */ /* 0x000fe20003800200 */
[----:B------:R-:W-:Y:S01]  /*0320*/  MOV R0, 0x370 ;  /* 0x0000037000007802 */ /* 0x000fe20000000f00 */
[----:B------:R-:W-:Y:S01]  /*0330*/  UMOV UR4, URZ ;  /* 0x000000ff00047c82 */ /* 0x000fe20008000000 */
[----:B------:R-:W-:Y:S01]  /*0340*/  UMOV UR5, 0x40080000 ;  /* 0x4008000000057882 */ /* 0x000fe20000000000 */
[----:B0-2---:R-:W-:-:S11]  /*0350*/  DADD R22, -RZ, |R8| ;  /* 0x00000000ff167229 */ /* 0x005fd60000000508 */
[----:B------:R-:W-:Y:S05]  /*0360*/  CALL.REL.NOINC `($_Z4con2PdS_S_S_S_$__internal_accurate_pow) ;  /* 0x0000000400607944 */ /* 0x000fea0003c00000 */
[----:B------:R-:W-:Y:S05]  /*0370*/  BSYNC.RECONVERGENT B0 ;  /* 0x0000000000007941 */ /* 0x000fea0003800200 */
.L_x_21:
[C---:B------:R-:W-:Y:S01]  /*0380*/  DADD R10, R8.reuse, 3 ;  /* 0x40080000080a7429 */ /* 0x040fe20000000000 */
[----:B------:R-:W-:Y:S01]  /*0390*/  ISETP.GE.AND P1, PT, R9, RZ, PT ;  /* 0x000000ff0900720c */ /* 0x000fe20003f26270 */
[----:B------:R-:W-:Y:S01]  /*03a0*/  DSETP.NEU.AND P0, PT, R8, RZ, PT ;  /* 0x000000ff0800722a */ /* 0x000fe20003f0d000 */
[----:B------:R-:W-:Y:S01]  /*03b0*/  BSSY.RECONVERGENT B0, `(.L_x_22) ;  /* 0x0000011000007945 */ /* 0x000fe20003800200 */
[----:B------:R-:W-:Y:S02]  /*03c0*/  DADD R14, -RZ, -R12 ;  /* 0x00000000ff0e7229 */ /* 0x000fe4000000090c */
[----:B------:R-:W-:-:S04]  /*03d0*/  DADD R22, -RZ, |R8| ;  /* 0x00000000ff167229 */ /* 0x000fc80000000508 */
[----:B------:R-:W-:-:S04]  /*03e0*/  LOP3.LUT R10, R11, 0x7ff00000, RZ, 0xc0, !PT ;  /* 0x7ff000000b0a7812 */ /* 0x000fc800078ec0ff */
[----:B------:R-:W-:Y:S02]  /*03f0*/  ISETP.NE.AND P2, PT, R10, 0x7ff00000, PT ;  /* 0x7ff000000a00780c */ /* 0x000fe40003f45270 */
[----:B------:R-:W-:Y:S01]  /*0400*/  FSEL R10, R14, R12, !P1 ;  /* 0x0000000c0e0a7208 */ /* 0x000fe20004800000 */
[----:B------:R-:W-:Y:S01]  /*0410*/  @!P0 IMAD.MOV.U32 R10, RZ, RZ, RZ ;  /* 0x000000ffff0a8224 */ /* 0x000fe200078e00ff */
[----:B------:R-:W-:Y:S01]  /*0420*/  FSEL R11, R15, R13, !P1 ;  /* 0x0000000d0f0b7208 */ /* 0x000fe20004800000 */
[----:B------:R-:W-:-:S08]  /*0430*/  @!P0 IMAD.MOV.U32 R11, RZ, RZ, R9 ;  /* 0x000000ffff0b8224 */ /* 0x000fd000078e0009 */
[----:B------:R-:W-:Y:S05]  /*0440*/  @P2 BRA `(.L_x_23) ;  /* 0x00000000001c2947 */ /* 0x000fea0003800000 */
[----:B------:R-:W-:-:S14]  /*0450*/  DSETP.NAN.AND P2, PT, R8, R8, PT ;  /* 0x000000080800722a */ /* 0x000fdc0003f48000 */
[----:B------:R-:W-:Y:S01]  /*0460*/  @P2 DADD R10, R8, 3 ;  /* 0x40080000080a2429 */ /* 0x000fe20000000000 */
[----:B------:R-:W-:Y:S10]  /*0470*/  @P2 BRA `(.L_x_23) ;  /* 0x0000000000102947 */ /* 0x000ff40003800000 */
[----:B------:R-:W-:-:S14]  /*0480*/  DSETP.NEU.AND P2, PT, |R8|, +INF , PT ;  /* 0x7ff000000800742a */ /* 0x000fdc0003f4d200 */
[----:B------:R-:W-:Y:S01]  /*0490*/  @!P2 IMAD.MOV.U32 R0, RZ, RZ, -0x100000 ;  /* 0xfff00000ff00a424 */ /* 0x000fe200078e00ff */
[----:B------:R-:W-:-:S04]  /*04a0*/  @!P2 MOV R10, RZ ;  /* 0x000000ff000aa202 */ /* 0x000fc80000000f00 */
[----:B------:R-:W-:-:S07]  /*04b0*/  @!P2 SEL R11, R0, 0x7ff00000, !P1 ;  /* 0x7ff00000000ba807 */ /* 0x000fce0004800000 */
.L_x_23:
[----:B------:R-:W-:Y:S05]  /*04c0*/  BSYNC.RECONVERGENT B0 ;  /* 0x0000000000007941 */ /* 0x000fea0003800200 */
.L_x_22:
[----:B------:R-:W-:Y:S01]  /*04d0*/  BSSY.RECONVERGENT B0, `(.L_x_24) ;  /* 0x0000004000007945 */ /* 0x000fe20003800200 */
[----:B------:R-:W-:Y:S01]  /*04e0*/  MOV R0, 0x510 ;  /* 0x0000051000007802 */ /* 0x000fe20000000f00 */
[----:B------:R-:W-:-:S06]  /*04f0*/  UMOV UR5, 0x40000000 ;  /* 0x4000000000057882 */ /* 0x000fcc0000000000 */
[----:B------:R-:W-:Y:S05]  /*0500*/  CALL.REL.NOINC `($_Z4con2PdS_S_S_S_$__internal_accurate_pow) ;  /* 0x0000000000f87944 */ /* 0x000fea0003c00000 */
[----:B------:R-:W-:Y:S05]  /*0510*/  BSYNC.RECONVERGENT B0 ;  /* 0x0000000000007941 */ /* 0x000fea0003800200 */
.L_x_24:
[----:B------:R-:W0:Y:S08]  /*0520*/  LDC.64 R14, c[0x0][0x398] ;  /* 0x0000e600ff0e7b82 */ /* 0x000e300000000a00 */
[----:B------:R-:W1:Y:S01]  /*0530*/  LDC.64 R16, c[0x0][0x3a0] ;  /* 0x0000e800ff107b82 */ /* 0x000e620000000a00 */
[----:B0-----:R-:W-:-:S04]  /*0540*/  IMAD.WIDE.U32 R14, R3, 0x1000, R14 ;  /* 0x00001000030e7825 */ /* 0x001fc800078e000e */
[----:B------:R-:W-:-:S04]  /*0550*/  IMAD.WIDE R18, R2, 0x8, R14 ;  /* 0x0000000802127825 */ /* 0x000fc800078e020e */
[----:B-1----:R-:W-:-:S04]  /*0560*/  IMAD.WIDE.U32 R16, R3, 0x1000, R16 ;  /* 0x0000100003107825 */ /* 0x002fc800078e0010 */
[----:B------:R-:W-:Y:S02]  /*0570*/  IMAD.WIDE R14, R2, 0x8, R16 ;  /* 0x00000008020e7825 */ /* 0x000fe400078e0210 */
[----:B------:R0:W5:Y:S04]  /*0580*/  LDG.E.64 R2, desc[UR8][R18.64] ;  /* 0x0000000812027981 */ /* 0x000168000c1e1b00 */
[----:B------:R-:W5:Y:S01]  /*0590*/  LDG.E.64 R14, desc[UR8][R14.64] ;  /* 0x000000080e0e7981 */ /* 0x000f62000c1e1b00 */
[----:B------:R-:W-:Y:S01]  /*05a0*/  DADD R16, R8, 2 ;  /* 0x4000000008107429 */ /* 0x000fe20000000000 */
[----:B------:R-:W-:Y:S01]  /*05b0*/  BSSY.RECONVERGENT B0, `(.L_x_25) ;  /* 0x000000b000007945 */ /* 0x000fe20003800200 */
[----:B------:R-:W-:-:S08]  /*05c0*/  @!P0 CS2R R12, SRZ ;  /* 0x00000000000c8805 */ /* 0x000fd0000001ff00 */
[----:B------:R-:W-:-:S04]  /*05d0*/  LOP3.LUT R16, R17, 0x7ff00000, RZ, 0xc0, !PT ;  /* 0x7ff0000011107812 */ /* 0x000fc800078ec0ff */
[----:B------:R-:W-:-:S13]  /*05e0*/  ISETP.NE.AND P1, PT, R16, 0x7ff00000, PT ;  /* 0x7ff000001000780c */ /* 0x000fda0003f25270 */
[----:B0-----:R-:W-:Y:S05]  /*05f0*/  @P1 BRA `(.L_x_26) ;  /* 0x0000000000181947 */ /* 0x001fea0003800000 */
[----:B------:R-:W-:-:S14]  /*0600*/  DSETP.NAN.AND P0, PT, R8, R8, PT ;  /* 0x000000080800722a */ /* 0x000fdc0003f08000 */
[----:B------:R-:W-:Y:S01]  /*0610*/  @P0 DADD R12, R8, 2 ;  /* 0x40000000080c0429 */ /* 0x000fe20000000000 */
[----:B------:R-:W-:Y:S10]  /*0620*/  @P0 BRA `(.L_x_26) ;  /* 0x00000000000c0947 */ /* 0x000ff40003800000 */
[----:B------:R-:W-:-:S14]  /*0630*/  DSETP.NEU.AND P0, PT, |R8|, +INF , PT ;  /* 0x7ff000000800742a */ /* 0x000fdc0003f0d200 */
[----:B------:R-:W-:Y:S02]  /*0640*/  @!P0 IMAD.MOV.U32 R12, RZ, RZ, 0x0 ;  /* 0x00000000ff0c8424 */ /* 0x000fe400078e00ff */
[----:B------:R-:W-:-:S07]  /*0650*/  @!P0 IMAD.MOV.U32 R13, RZ, RZ, 0x7ff00000 ;  /* 0x7ff00000ff0d8424 */ /* 0x000fce00078e00ff */
.L_x_26:
[----:B------:R-:W-:Y:S05]  /*0660*/  BSYNC.RECONVERGENT B0 ;  /* 0x0000000000007941 */ /* 0x000fea0003800200 */
.L_x_25:
[----:B------:R-:W-:Y:S01]  /*0670*/  DMUL R12, R12, 6 ;  /* 0x401800000c0c7828 */ /* 0x000fe20000000000 */
[----:B------:R-:W-:Y:S01]  /*0680*/  IMAD.MOV.U32 R16, RZ, RZ, 0x0 ;  /* 0x00000000ff107424 */ /* 0x000fe200078e00ff */
[----:B------:R-:W-:Y:S01]  /*0690*/  MOV R17, 0x402e0000 ;  /* 0x402e000000117802 */ /* 0x000fe20000000f00 */
[C---:B------:R-:W-:Y:S01]  /*06a0*/  DSETP.NEU.AND P0, PT, R8.reuse, 1, PT ;  /* 0x3ff000000800742a */ /* 0x040fe20003f0d000 */
[----:B------:R-:W-:Y:S01]  /*06b0*/  UMOV UR4, 0xd2f1a9fc ;  /* 0xd2f1a9fc00047882 */ /* 0x000fe20000000000 */
[----:B------:R-:W-:Y:S01]  /*06c0*/  UMOV UR5, 0x3f60624d ;  /* 0x3f60624d00057882 */ /* 0x000fe20000000000 */
[C---:B------:R-:W-:Y:S02]  /*06d0*/  DMUL R18, R8.reuse, 32 ;  /* 0x4040000008127828 */ /* 0x040fe40000000000 */
[----:B------:R-:W-:Y:S01]  /*06e0*/  DFMA R16, R8, -R16, 10 ;  /* 0x402400000810742b */ /* 0x000fe20000000810 */
[----:B------:R-:W-:Y:S02]  /*06f0*/  FSEL R10, R10, RZ, P0 ;  /* 0x000000ff0a0a7208 */ /* 0x000fe40000000000 */
[----:B------:R-:W-:-:S02]  /*0700*/  FSEL R12, R12, RZ, P0 ;  /* 0x000000ff0c0c7208 */ /* 0x000fc40000000000 */
[----:B------:R-:W-:Y:S02]  /*0710*/  FSEL R13, R13, 2.375, P0 ;  /* 0x401800000d0d7808 */ /* 0x000fe40000000000 */
[----:B------:R-:W-:-:S04]  /*0720*/  FSEL R11, R11, 1.875, P0 ;  /* 0x3ff000000b0b7808 */ /* 0x000fc80000000000 */
[----:B------:R-:W-:-:S08]  /*0730*/  DADD R16, R16, R12 ;  /* 0x0000000010107229 */ /* 0x000fd0000000000c */
[----:B------:R-:W-:-:S08]  /*0740*/  DMUL R16, R16, R10 ;  /* 0x0000000a10107228 */ /* 0x000fd00000000000 */
[----:B------:R-:W-:-:S08]  /*0750*/  DADD R10, -R16, 1 ;  /* 0x3ff00000100a7429 */ /* 0x000fd00000000100 */
[----:B------:R-:W-:Y:S01]  /*0760*/  DMUL R12, R10, UR4 ;  /* 0x000000040a0c7c28 */ /* 0x000fe20008000000 */
[----:B------:R-:W-:Y:S01]  /*0770*/  UMOV UR4, 0x47ae147b ;  /* 0x47ae147b00047882 */ /* 0x000fe20000000000 */
[----:B------:R-:W-:Y:S01]  /*0780*/  UMOV UR5, 0x3fa47ae1 ;  /* 0x3fa47ae100057882 */ /* 0x000fe20000000000 */
[----:B-----5:R-:W-:-:S05]  /*0790*/  DMUL R10, R2, R14 ;  /* 0x0000000e020a7228 */ /* 0x020fca0000000000 */
[----:B------:R-:W-:Y:S01]  /*07a0*/  DFMA R12, R16, UR4, R12 ;  /* 0x00000004100c7c2b */ /* 0x000fe2000800000c */
[----:B------:R-:W-:Y:S01]  /*07b0*/  UMOV UR4, 0x9999999a ;  /* 0x9999999a00047882 */ /* 0x000fe20000000000 */
[----:B------:R-:W-:Y:S01]  /*07c0*/  DADD R16, -R8, 1 ;  /* 0x3ff0000008107429 */ /* 0x000fe20000000100 */
[----:B------:R-:W-:Y:S01]  /*07d0*/  UMOV UR5, 0x3ff99999 ;  /* 0x3ff9999900057882 */ /* 0x000fe20000000000 */
[----:B------:R-:W-:-:S06]  /*07e0*/  DFMA R10, R2, R14, R10 ;  /* 0x0000000e020a722b */ /* 0x000fcc000000000a */
[----:B------:R-:W-:-:S08]  /*07f0*/  DFMA R12, R18, R16, R12 ;  /* 0x00000010120c722b */ /* 0x000fd0000000000c */
[----:B------:R-:W-:Y:S01]  /*0800*/  DFMA R10, R10, UR4, R12 ;  /* 0x000000040a0a7c2b */ /* 0x000fe2000800000c */
[----:B------:R-:W-:Y:S01]  /*0810*/  UMOV UR4, 0xeb1c432d ;  /* 0xeb1c432d00047882 */ /* 0x000fe20000000000 */
[----:B------:R-:W-:-:S06]  /*0820*/  UMOV UR5, 0x3f1a36e2 ;  /* 0x3f1a36e200057882 */ /* 0x000fcc0000000000 */
[----:B------:R-:W-:-:S08]  /*0830*/  DMUL R10, R10, UR4 ;  /* 0x000000040a0a7c28 */ /* 0x000fd00008000000 */
[----:B------:R-:W-:-:S07]  /*0840*/  DFMA R10, R4, R10, R8 ;  /* 0x0000000a040a722b */ /* 0x000fce0000000008 */
[----:B------:R0:W-:Y:S01]  /*0850*/  STG.E.64 desc[UR8][R6.64], R10 ;  /* 0x0000000a06007986 */ /* 0x0001e2000c101b08 */
[----:B------:R-:W-:-:S14]  /*0860*/  DSETP.GE.AND P0, PT, R10, 1, PT ;  /* 0x3ff000000a00742a */ /* 0x000fdc0003f06000 */
        /* <DEDUP_REMOVED lines=8> */
        .type           $_Z4con2PdS_S_S_S_$__internal_accurate_pow,@function
        .size           $_Z4con2PdS_S_S_S_$__internal_accurate_pow,(.L_x_51 - $_Z4con2PdS_S_S_S_$__internal_accurate_pow)
$_Z4con2PdS_S_S_S_$__internal_accurate_pow:
[----:B------:R-:W-:Y:S01]  /*08f0*/  ISETP.GT.U32.AND P1, PT, R23, 0xfffff, PT ;  /* 0x000fffff1700780c */ /* 0x000fe20003f24070 */
[--C-:B------:R-:W-:Y:S01]  /*0900*/  IMAD.MOV.U32 R12, RZ, RZ, R23.reuse ;  /* 0x000000ffff0c7224 */ /* 0x100fe200078e0017 */
[----:B------:R-:W-:Y:S01]  /*0910*/  UMOV UR6, 0x7d2cafe2 ;  /* 0x7d2cafe200067882 */ /* 0x000fe20000000000 */
[----:B------:R-:W-:Y:S01]  /*0920*/  IMAD.MOV.U32 R14, RZ, RZ, R22 ;  /* 0x000000ffff0e7224 */ /* 0x000fe200078e0016 */
[----:B------:R-:W-:Y:S01]  /*0930*/  UMOV UR7, 0x3eb0f5ff ;  /* 0x3eb0f5ff00077882 */ /* 0x000fe20000000000 */
[----:B------:R-:W-:Y:S01]  /*0940*/  IMAD.MOV.U32 R20, RZ, RZ, RZ ;  /* 0x000000ffff147224 */ /* 0x000fe200078e00ff */
[----:B------:R-:W-:Y:S01]  /*0950*/  SHF.R.U32.HI R28, RZ, 0x14, R23 ;  /* 0x00000014ff1c7819 */ /* 0x000fe20000011617 */
[----:B------:R-:W-:Y:S01]  /*0960*/  IMAD.MOV.U32 R18, RZ, RZ, 0x41ad3b5a ;  /* 0x41ad3b5aff127424 */ /* 0x000fe200078e00ff */
[----:B------:R-:W-:Y:S01]  /*0970*/  UMOV UR10, 0xfefa39ef ;  /* 0xfefa39ef000a7882 */ /* 0x000fe20000000000 */
[----:B------:R-:W-:Y:S01]  /*0980*/  IMAD.MOV.U32 R19, RZ, RZ, 0x3ed0f5d2 ;  /* 0x3ed0f5d2ff137424 */ /* 0x000fe200078e00ff */
[----:B------:R-:W-:-:S03]  /*0990*/  UMOV UR11, 0x3fe62e42 ;  /* 0x3fe62e42000b7882 */ /* 0x000fc60000000000 */
[----:B------:R-:W-:-:S10]  /*09a0*/  @!P1 DMUL R26, R22, 1.80143985094819840000e+16 ;  /* 0x43500000161a9828 */ /* 0x000fd40000000000 */
[----:B------:R-:W-:Y:S01]  /*09b0*/  @!P1 MOV R12, R27 ;  /* 0x0000001b000c9202 */ /* 0x000fe20000000f00 */
[----:B------:R-:W-:Y:S01]  /*09c0*/  @!P1 IMAD.MOV.U32 R14, RZ, RZ, R26 ;  /* 0x000000ffff0e9224 */ /* 0x000fe200078e001a */
[----:B------:R-:W-:Y:S02]  /*09d0*/  @!P1 LEA.HI R28, R27, 0xffffffca, RZ, 0xc ;  /* 0xffffffca1b1c9811 */ /* 0x000fe400078f60ff */
[----:B------:R-:W-:-:S04]  /*09e0*/  LOP3.LUT R12, R12, 0x800fffff, RZ, 0xc0, !PT ;  /* 0x800fffff0c0c7812 */ /* 0x000fc800078ec0ff */
[----:B------:R-:W-:-:S04]  /*09f0*/  LOP3.LUT R15, R12, 0x3ff00000, RZ, 0xfc, !PT ;  /* 0x3ff000000c0f7812 */ /* 0x000fc800078efcff */
[----:B------:R-:W-:-:S13]  /*0a00*/  ISETP.GE.U32.AND P2, PT, R15, 0x3ff6a09f, PT ;  /* 0x3ff6a09f0f00780c */ /* 0x000fda0003f46070 */
[----:B------:R-:W-:-:S05]  /*0a10*/  @P2 VIADD R13, R15, 0xfff00000 ;  /* 0xfff000000f0d2836 */ /* 0x000fca0000000000 */
        /* <DEDUP_REMOVED lines=32> */
[----:B------:R-:W-:-:S05]  /*0c20*/  DMUL R16, R20, R16 ;  /* 0x0000001014107228 */ /* 0x000fca0000000000 */
[----:B------:R-:W-:Y:S01]  /*0c30*/  DADD R20, -R14, UR6 ;  /* 0x000000060e147e29 */ /* 0x000fe20008000100 */
[----:B------:R-:W-:Y:S01]  /*0c40*/  UMOV UR6, 0xb9e7b0 ;  /* 0x00b9e7b000067882 */ /* 0x000fe20000000000 */
[----:B------:R-:W-:-:S03]  /*0c50*/  UMOV UR7, 0x3c46a4cb ;  /* 0x3c46a4cb00077882 */ /* 0x000fc60000000000 */
[----:B------:R-:W-:Y:S01]  /*0c60*/  IADD3 R23, PT, PT, R17, 0x100000, RZ ;  /* 0x0010000011177810 */ /* 0x000fe20007ffe0ff */
[----:B------:R-:W-:Y:S02]  /*0c70*/  IMAD.MOV.U32 R22, RZ, RZ, R16 ;  /* 0x000000ffff167224 */ /* 0x000fe400078e0010 */
[----:B------:R-:W-:Y:S02]  /*0c80*/  DFMA R18, R24, R18, R20 ;  /* 0x000000121812722b */ /* 0x000fe40000000014 */
[----:B------:R-:W-:-:S06]  /*0c90*/  DMUL R20, R12, R12 ;  /* 0x0000000c0c147228 */ /* 0x000fcc0000000000 */
        /* <DEDUP_REMOVED lines=22> */
[----:B------:R-:W-:Y:S01]  /*0e00*/  DADD R12, R18, R12 ;  /* 0x00000000120c7229 */ /* 0x000fe2000000000c */
[C---:B------:R-:W-:Y:S02]  /*0e10*/  VIADD R18, R28.reuse, 0xfffffc01 ;  /* 0xfffffc011c127836 */ /* 0x040fe40000000000 */
[----:B------:R-:W-:-:S05]  /*0e20*/  @P2 VIADD R18, R28, 0xfffffc02 ;  /* 0xfffffc021c122836 */ /* 0x000fca0000000000 */
[----:B------:R-:W-:Y:S01]  /*0e30*/  DADD R20, R16, R12 ;  /* 0x0000000010147229 */ /* 0x000fe2000000000c */
[----:B------:R-:W-:Y:S01]  /*0e40*/  HFMA2 R17, -RZ, RZ, 3.59375, 0 ;  /* 0x43300000ff117431 */ /* 0x000fe200000001ff */
[----:B------:R-:W-:-:S06]  /*0e50*/  LOP3.LUT R16, R18, 0x80000000, RZ, 0x3c, !PT ;  /* 0x8000000012107812 */ /* 0x000fcc00078e3cff */
        /* <DEDUP_REMOVED lines=25> */
[----:B------:R-:W-:Y:S01]  /*0ff0*/  IMAD.MOV.U32 R12, RZ, RZ, 0x652b82fe ;  /* 0x652b82feff0c7424 */ /* 0x000fe200078e00ff */
[----:B------:R-:W-:Y:S01]  /*1000*/  UMOV UR7, 0x3c7abc9e ;  /* 0x3c7abc9e00077882 */ /* 0x000fe20000000000 */
[----:B------:R-:W-:-:S04]  /*1010*/  IMAD.MOV.U32 R13, RZ, RZ, 0x3ff71547 ;  /* 0x3ff71547ff0d7424 */ /* 0x000fc800078e00ff */
        /* <DEDUP_REMOVED lines=46> */
[----:B------:R-:W-:Y:S02]  /*1300*/  @!P2 LEA.HI R13, R12, R12, RZ, 0x1 ;  /* 0x0000000c0c0da211 */ /* 0x000fe400078f08ff */
[----:B------:R-:W-:Y:S02]  /*1310*/  FSEL R17, R17, RZ, P1 ;  /* 0x000000ff11117208 */ /* 0x000fe40000800000 */
[----:B------:R-:W-:-:S04]  /*1320*/  @!P2 SHF.R.S32.HI R13, RZ, 0x1, R13 ;  /* 0x00000001ff0da819 */ /* 0x000fc8000001140d */
[----:B------:R-:W-:Y:S01]  /*1330*/  @!P2 IADD3 R12, PT, PT, R12, -R13, RZ ;  /* 0x8000000d0c0ca210 */ /* 0x000fe20007ffe0ff */
[----:B------:R-:W-:-:S03]  /*1340*/  @!P2 IMAD R19, R13, 0x100000, R19 ;  /* 0x001000000d13a824 */ /* 0x000fc600078e0213 */
[----:B------:R-:W-:Y:S01]  /*1350*/  @!P2 LEA R13, R12, 0x3ff00000, 0x14 ;  /* 0x3ff000000c0da811 */ /* 0x000fe200078ea0ff */
[----:B------:R-:W-:-:S06]  /*1360*/  @!P2 IMAD.MOV.U32 R12, RZ, RZ, RZ ;  /* 0x000000ffff0ca224 */ /* 0x000fcc00078e00ff */
[----:B------:R-:W-:-:S11]  /*1370*/  @!P2 DMUL R16, R18, R12 ;  /* 0x0000000c1210a228 */ /* 0x000fd60000000000 */
.L_x_27:
[----:B------:R-:W-:Y:S01]  /*1380*/  DFMA R20, R20, R16, R16 ;  /* 0x000000101414722b */ /* 0x000fe20000000010 */
[----:B------:R-:W-:Y:S01]  /*1390*/  MOV R14, R0 ;  /* 0x00000000000e7202 */ /* 0x000fe20000000f00 */
[----:B------:R-:W-:Y:S01]  /*13a0*/  DSETP.NEU.AND P1, PT, |R16|, +INF , PT ;  /* 0x7ff000001000742a */ /* 0x000fe20003f2d200 */
[----:B------:R-:W-:-:S07]  /*13b0*/  IMAD.MOV.U32 R15, RZ, RZ, 0x0 ;  /* 0x00000000ff0f7424 */ /* 0x000fce00078e00ff */
[----:B------:R-:W-:Y:S02]  /*13c0*/  FSEL R12, R16, R20, !P1 ;  /* 0x00000014100c7208 */ /* 0x000fe40004800000 */
[----:B------:R-:W-:Y:S01]  /*13d0*/  FSEL R13, R17, R21, !P1 ;  /* 0x00000015110d7208 */ /* 0x000fe20004800000 */
[----:B------:R-:W-:Y:S06]  /*13e0*/  RET.REL.NODEC R14 `(_Z4con2PdS_S_S_S_) ;  /* 0xffffffec0e047950 */ /* 0x000fec0003c3ffff */
.L_x_28:
        /* <DEDUP_REMOVED lines=9> */
.L_x_51:


//--------------------- .text._Z4con1PdS_S_S_S_S_ --------------------------
	.section	.text._Z4con1PdS_S_S_S_S_,"ax",@progbits
	.align	128
        .global         _Z4con1PdS_S_S_S_S_
        .type           _Z4con1PdS_S_S_S_S_,@function
        .size           _Z4con1PdS_S_S_S_S_,(.L_x_52 - _Z4con1PdS_S_S_S_S_)
        .other          _Z4con1PdS_S_S_S_S_,@"STO_CUDA_ENTRY STV_DEFAULT"
_Z4con1PdS_S_S_S_S_:
.text._Z4con1PdS_S_S_S_S_:
        /* <DEDUP_REMOVED lines=22> */
[C---:B------:R-:W-:Y:S01]  /*0160*/  ISETP.GE.U32.AND P0, PT, R3.reuse, 0x1ff, PT ;  /* 0x000001ff0300780c */ /* 0x040fe20003f06070 */
[----:B------:R-:W-:Y:S02]  /*0170*/  VIADD R0, R3, 0x1 ;  /* 0x0000000103007836 */ /* 0x000fe40000000000 */
        /* <DEDUP_REMOVED lines=13> */
[----:B--2---:R-:W-:Y:S01]  /*0250*/  DADD R4, R6, R8 ;  /* 0x0000000006047229 */ /* 0x004fe20000000008 */
[----:B------:R-:W1:Y:S07]  /*0260*/  LDC.64 R6, c[0x0][0x390] ;  /* 0x0000e400ff067b82 */ /* 0x000e6e0000000a00 */
[----:B---3--:R-:W-:-:S08]  /*0270*/  DADD R4, R4, R10 ;  /* 0x0000000004047229 */ /* 0x008fd0000000000a */
[----:B----4-:R-:W-:Y:S01]  /*0280*/  DADD R4, R4, R12 ;  /* 0x0000000004047229 */ /* 0x010fe2000000000c */
[----:B0-----:R-:W-:-:S07]  /*0290*/  IMAD.WIDE.U32 R10, R3, 0x1000, R16 ;  /* 0x00001000030a7825 */ /* 0x001fce00078e0010 */
[----:B-----5:R-:W-:Y:S01]  /*02a0*/  DFMA R4, R14, -4, R4 ;  /* 0xc01000000e04782b */ /* 0x020fe20000000004 */
[----:B-1----:R-:W-:-:S04]  /*02b0*/  IMAD.WIDE.U32 R8, R3, 0x1000, R6 ;  /* 0x0000100003087825 */ /* 0x002fc800078e0006 */
        /* <DEDUP_REMOVED lines=9> */
[----:B0-2---:R-:W-:-:S11]  /*0350*/  DADD R4, -RZ, |R30| ;  /* 0x00000000ff047229 */ /* 0x005fd6000000051e */
[----:B------:R-:W-:Y:S05]  /*0360*/  CALL.REL.NOINC `($_Z4con1PdS_S_S_S_S_$__internal_accurate_pow) ;  /* 0x0000000800cc7944 */ /* 0x000fea0003c00000 */
[----:B------:R-:W-:Y:S05]  /*0370*/  BSYNC.RECONVERGENT B0 ;  /* 0x0000000000007941 */ /* 0x000fea0003800200 */
.L_x_29:
[----:B------:R-:W0:Y:S02]  /*0380*/  LDC.64 R4, c[0x0][0x398] ;  /* 0x0000e600ff047b82 */ /* 0x000e240000000a00 */
[----:B0-----:R-:W-:-:S04]  /*0390*/  IMAD.WIDE.U32 R4, R3, 0x1000, R4 ;  /* 0x0000100003047825 */ /* 0x001fc800078e0004 */
[----:B------:R-:W-:-:S06]  /*03a0*/  IMAD.WIDE R8, R2, 0x8, R4 ;  /* 0x0000000802087825 */ /* 0x000fcc00078e0204 */
[----:B------:R-:W2:Y:S01]  /*03b0*/  LDG.E.64 R8, desc[UR8][R8.64] ;  /* 0x0000000808087981 */ /* 0x000ea2000c1e1b00 */
[C---:B------:R-:W-:Y:S01]  /*03c0*/  DADD R4, R30.reuse, 2 ;  /* 0x400000001e047429 */ /* 0x040fe20000000000 */
[----:B------:R-:W-:Y:S01]  /*03d0*/  BSSY.RECONVERGENT B0, `(.L_x_30) ;  /* 0x000000f000007945 */ /* 0x000fe20003800200 */
[----:B------:R-:W-:Y:S01]  /*03e0*/  DSETP.NEU.AND P0, PT, R30, RZ, PT ;  /* 0x000000ff1e00722a */ /* 0x000fe20003f0d000 */
[----:B------:R-:W-:Y:S02]  /*03f0*/  IMAD.MOV.U32 R6, RZ, RZ, R14 ;  /* 0x000000ffff067224 */ /* 0x000fe400078e000e */
[----:B------:R-:W-:-:S05]  /*0400*/  IMAD.MOV.U32 R7, RZ, RZ, R15 ;  /* 0x000000ffff077224 */ /* 0x000fca00078e000f */
        /* <DEDUP_REMOVED lines=9> */
[----:B------:R-:W-:Y:S02]  /*04a0*/  @!P0 IMAD.MOV.U32 R6, RZ, RZ, 0x0 ;  /* 0x00000000ff068424 */ /* 0x000fe400078e00ff */
[----:B------:R-:W-:-:S07]  /*04b0*/  @!P0 IMAD.MOV.U32 R7, RZ, RZ, 0x7ff00000 ;  /* 0x7ff00000ff078424 */ /* 0x000fce00078e00ff */
.L_x_31:
[----:B------:R-:W-:Y:S05]  /*04c0*/  BSYNC.RECONVERGENT B0 ;  /* 0x0000000000007941 */ /* 0x000fea0003800200 */
.L_x_30:
[----:B------:R-:W-:Y:S01]  /*04d0*/  BSSY.RECONVERGENT B0, `(.L_x_32) ;  /* 0x0000004000007945 */ /* 0x000fe20003800200 */
[----:B------:R-:W-:Y:S01]  /*04e0*/  MOV R0, 0x510 ;  /* 0x0000051000007802 */ /* 0x000fe20000000f00 */
[----:B------:R-:W-:-:S06]  /*04f0*/  UMOV UR5, 0x40000000 ;  /* 0x4000000000057882 */ /* 0x000fcc0000000000 */
[----:B------:R-:W-:Y:S05]  /*0500*/  CALL.REL.NOINC `($_Z4con1PdS_S_S_S_S_$__internal_accurate_pow) ;  /* 0x0000000800647944 */ /* 0x000fea0003c00000 */
[----:B------:R-:W-:Y:S05]  /*0510*/  BSYNC.RECONVERGENT B0 ;  /* 0x0000000000007941 */ /* 0x000fea0003800200 */
.L_x_32:
[C---:B------:R-:W-:Y:S01]  /*0520*/  DADD R4, R8.reuse, 2 ;  /* 0x4000000008047429 */ /* 0x040fe20000000000 */
[----:B------:R-:W-:Y:S01]  /*0530*/  BSSY.RECONVERGENT B0, `(.L_x_33) ;  /* 0x0000011000007945 */ /* 0x000fe20003800200 */
[----:B------:R-:W-:Y:S02]  /*0540*/  DSETP.NEU.AND P0, PT, R8, RZ, PT ;  /* 0x000000ff0800722a */ /* 0x000fe40003f0d000 */
[----:B------:R-:W-:Y:S02]  /*0550*/  DSETP.NEU.AND P1, PT, R30, 1, PT ;  /* 0x3ff000001e00742a */ /* 0x000fe40003f2d000 */
[----:B------:R-:W-:Y:S02]  /*0560*/  DSETP.NEU.AND P3, PT, R8, 1, PT ;  /* 0x3ff000000800742a */ /* 0x000fe40003f6d000 */
[----:B------:R-:W-:Y:S02]  /*0570*/  DADD R12, -RZ, |R30| ;  /* 0x00000000ff0c7229 */ /* 0x000fe4000000051e */
[----:B------:R-:W-:-:S02]  /*0580*/  LOP3.LUT R4, R5, 0x7ff00000, RZ, 0xc0, !PT ;  /* 0x7ff0000005047812 */ /* 0x000fc400078ec0ff */
[----:B------:R-:W-:Y:S02]  /*0590*/  FSEL R6, R6, RZ, P1 ;  /* 0x000000ff06067208 */ /* 0x000fe40000800000 */
[----:B------:R-:W-:Y:S02]  /*05a0*/  ISETP.NE.AND P2, PT, R4, 0x7ff00000, PT ;  /* 0x7ff000000400780c */ /* 0x000fe40003f45270 */
[----:B------:R-:W-:Y:S02]  /*05b0*/  FSEL R7, R7, 1.875, P1 ;  /* 0x3ff0000007077808 */ /* 0x000fe40000800000 */
[----:B------:R-:W-:-:S09]  /*05c0*/  @!P0 CS2R R14, SRZ ;  /* 0x00000000000e8805 */ /* 0x000fd2000001ff00 */
[----:B------:R-:W-:Y:S05]  /*05d0*/  @P2 BRA `(.L_x_34) ;  /* 0x0000000000182947 */ /* 0x000fea0003800000 */
[----:B------:R-:W-:-:S14]  /*05e0*/  DSETP.NAN.AND P2, PT, R8, R8, PT ;  /* 0x000000080800722a */ /* 0x000fdc0003f48000 */
[----:B------:R-:W-:Y:S01]  /*05f0*/  @P2 DADD R14, R8, 2 ;  /* 0x40000000080e2429 */ /* 0x000fe20000000000 */
[----:B------:R-:W-:Y:S10]  /*0600*/  @P2 BRA `(.L_x_34) ;  /* 0x00000000000c2947 */ /* 0x000ff40003800000 */
[----:B------:R-:W-:-:S14]  /*0610*/  DSETP.NEU.AND P2, PT, |R8|, +INF , PT ;  /* 0x7ff000000800742a */ /* 0x000fdc0003f4d200 */
[----:B------:R-:W-:Y:S02]  /*0620*/  @!P2 IMAD.MOV.U32 R14, RZ, RZ, 0x0 ;  /* 0x00000000ff0ea424 */ /* 0x000fe400078e00ff */
[----:B------:R-:W-:-:S07]  /*0630*/  @!P2 IMAD.MOV.U32 R15, RZ, RZ, 0x7ff00000 ;  /* 0x7ff00000ff0fa424 */ /* 0x000fce00078e00ff */
.L_x_34:
[----:B------:R-:W-:Y:S05]  /*0640*/  BSYNC.RECONVERGENT B0 ;  /* 0x0000000000007941 */ /* 0x000fea0003800200 */
.L_x_33:
[----:B------:R-:W-:Y:S01]  /*0650*/  FSEL R4, R14, RZ, P3 ;  /* 0x000000ff0e047208 */ /* 0x000fe20001800000 */
[----:B------:R-:W-:Y:S01]  /*0660*/  BSSY.RECONVERGENT B0, `(.L_x_35) ;  /* 0x000000a000007945 */ /* 0x000fe20003800200 */
[----:B------:R-:W-:Y:S01]  /*0670*/  FSEL R5, R15, 1.875, P3 ;  /* 0x3ff000000f057808 */ /* 0x000fe20001800000 */
[----:B------:R-:W-:Y:S01]  /*0680*/  UMOV UR5, 0x40080000 ;  /* 0x4008000000057882 */ /* 0x000fe20000000000 */
[----:B------:R-:W-:Y:S02]  /*0690*/  ISETP.GE.AND P2, PT, R9, RZ, PT ;  /* 0x000000ff0900720c */ /* 0x000fe40003f46270 */
[----:B------:R-:W-:Y:S02]  /*06a0*/  ISETP.GE.AND P3, PT, R31, RZ, PT ;  /* 0x000000ff1f00720c */ /* 0x000fe40003f66270 */
[----:B------:R-:W-:Y:S01]  /*06b0*/  DADD R6, R6, R4 ;  /* 0x0000000006067229 */ /* 0x000fe20000000004 */
[----:B------:R-:W-:Y:S01]  /*06c0*/  MOV R0, 0x700 ;  /* 0x0000070000007802 */ /* 0x000fe20000000f00 */
[----:B------:R-:W-:-:S02]  /*06d0*/  IMAD.MOV.U32 R4, RZ, RZ, R12 ;  /* 0x000000ffff047224 */ /* 0x000fc400078e000c */
[----:B------:R-:W-:-:S07]  /*06e0*/  IMAD.MOV.U32 R5, RZ, RZ, R13 ;  /* 0x000000ffff057224 */ /* 0x000fce00078e000d */
[----:B------:R-:W-:Y:S05]  /*06f0*/  CALL.REL.NOINC `($_Z4con1PdS_S_S_S_S_$__internal_accurate_pow) ;  /* 0x0000000400e87944 */ /* 0x000fea0003c00000 */
[----:B------:R-:W-:Y:S05]  /*0700*/  BSYNC.RECONVERGENT B0 ;  /* 0x0000000000007941 */ /* 0x000fea0003800200 */
.L_x_35:
[C---:B------:R-:W-:Y:S01]  /*0710*/  DADD R4, R30.reuse, 3 ;  /* 0x400800001e047429 */ /* 0x040fe20000000000 */
[----:B------:R-:W-:Y:S01]  /*0720*/  BSSY.RECONVERGENT B0, `(.L_x_36) ;  /* 0x0000015000007945 */ /* 0x000fe20003800200 */
[----:B------:R-:W-:Y:S02]  /*0730*/  DSETP.NEU.AND P5, PT, R30, RZ, PT ;  /* 0x000000ff1e00722a */ /* 0x000fe40003fad000 */
[----:B------:R-:W-:Y:S02]  /*0740*/  DADD R12, -RZ, -R14 ;  /* 0x00000000ff0c7229 */ /* 0x000fe4000000090e */
[----:B------:R-:W-:-:S04]  /*0750*/  DADD R16, -RZ, |R8| ;  /* 0x00000000ff107229 */ /* 0x000fc80000000508 */
[----:B------:R-:W-:-:S04]  /*0760*/  LOP3.LUT R4, R5, 0x7ff00000, RZ, 0xc0, !PT ;  /* 0x7ff0000005047812 */ /* 0x000fc800078ec0ff */
[----:B------:R-:W-:Y:S02]  /*0770*/  ISETP.NE.AND P4, PT, R4, 0x7ff00000, PT ;  /* 0x7ff000000400780c */ /* 0x000fe40003f85270 */
[----:B------:R-:W-:Y:S01]  /*0780*/  FSEL R14, R12, R14, !P3 ;  /* 0x0000000e0c0e7208 */ /* 0x000fe20005800000 */
[----:B------:R-:W-:Y:S01]  /*0790*/  IMAD.MOV.U32 R4, RZ, RZ, R16 ;  /* 0x000000ffff047224 */ /* 0x000fe200078e0010 */
[----:B------:R-:W-:Y:S01]  /*07a0*/  FSEL R15, R13, R15, !P3 ;  /* 0x0000000f0d0f7208 */ /* 0x000fe20005800000 */
[----:B------:R-:W-:Y:S01]  /*07b0*/  @!P5 IMAD.MOV.U32 R14, RZ, RZ, RZ ;  /* 0x000000ffff0ed224 */ /* 0x000fe200078e00ff */
[----:B------:R-:W-:Y:S01]  /*07c0*/  MOV R5, R17 ;  /* 0x0000001100057202 */ /* 0x000fe20000000f00 */
[----:B------:R-:W-:-:S06]  /*07d0*/  @!P5 IMAD.MOV.U32 R15, RZ, RZ, R31 ;  /* 0x000000ffff0fd224 */ /* 0x000fcc00078e001f */
[----:B------:R-:W-:Y:S05]  /*07e0*/  @P4 BRA `(.L_x_37) ;  /* 0x0000000000204947 */ /* 0x000fea0003800000 */
[----:B------:R-:W-:-:S14]  /*07f0*/  DSETP.NAN.AND P3, PT, R30, R30, PT ;  /* 0x0000001e1e00722a */ /* 0x000fdc0003f68000 */
[----:B------:R-:W-:Y:S01]  /*0800*/  @P3 DADD R14, R30, 3 ;  /* 0x400800001e0e3429 */ /* 0x000fe20000000000 */
[----:B------:R-:W-:Y:S10]  /*0810*/  @P3 BRA `(.L_x_37) ;  /* 0x0000000000143947 */ /* 0x000ff40003800000 */
[----:B------:R-:W-:-:S14]  /*0820*/  DSETP.NEU.AND P3, PT, |R30|, +INF , PT ;  /* 0x7ff000001e00742a */ /* 0x000fdc0003f6d200 */
[----:B------:R-:W-:Y:S01]  /*0830*/  @!P3 IMAD.MOV.U32 R0, RZ, RZ, -0x100000 ;  /* 0xfff00000ff00b424 */ /* 0x000fe200078e00ff */
[----:B------:R-:W-:Y:S01]  /*0840*/  @!P3 ISETP.GE.AND P4, PT, R31, RZ, PT ;  /* 0x000000ff1f00b20c */ /* 0x000fe20003f86270 */
[----:B------:R-:W-:-:S03]  /*0850*/  @!P3 IMAD.MOV.U32 R14, RZ, RZ, RZ ;  /* 0x000000ffff0eb224 */ /* 0x000fc600078e00ff */
[----:B------:R-:W-:-:S09]  /*0860*/  @!P3 SEL R15, R0, 0x7ff00000, !P4 ;  /* 0x7ff00000000fb807 */ /* 0x000fd20006000000 */
.L_x_37:
[----:B------:R-:W-:Y:S05]  /*0870*/  BSYNC.RECONVERGENT B0 ;  /* 0x0000000000007941 */ /* 0x000fea0003800200 */
.L_x_36:
[----:B------:R-:W-:Y:S01]  /*0880*/  BSSY.RECONVERGENT B0, `(.L_x_38) ;  /* 0x0000006000007945 */ /* 0x000fe20003800200 */
[----:B------:R-:W-:Y:S01]  /*0890*/  FSEL R30, R14, RZ, P1 ;  /* 0x000000ff0e1e7208 */ /* 0x000fe20000800000 */
[----:B------:R-:W-:Y:S01]  /*08a0*/  UMOV UR5, 0x40080000 ;  /* 0x4008000000057882 */ /* 0x000fe20000000000 */
[----:B------:R-:W-:Y:S02]  /*08b0*/  FSEL R31, R15, 1.875, P1 ;  /* 0x3ff000000f1f7808 */ /* 0x000fe40000800000 */
[----:B------:R-:W-:-:S07]  /*08c0*/  MOV R0, 0x8e0 ;  /* 0x000008e000007802 */ /* 0x000fce0000000f00 */
[----:B------:R-:W-:Y:S05]  /*08d0*/  CALL.REL.NOINC `($_Z4con1PdS_S_S_S_S_$__internal_accurate_pow) ;  /* 0x0000000400707944 */ /* 0x000fea0003c00000 */
[----:B------:R-:W-:Y:S05]  /*08e0*/  BSYNC.RECONVERGENT B0 ;  /* 0x0000000000007941 */ /* 0x000fea0003800200 */
.L_x_38:
[----:B------:R-:W5:Y:S01]  /*08f0*/  LDG.E.64 R28, desc[UR8][R28.64] ;  /* 0x000000081c1c7981 */ /* 0x000f62000c1e1b00 */
[C---:B------:R-:W-:Y:S01]  /*0900*/  DADD R4, R8.reuse, 3 ;  /* 0x4008000008047429 */ /* 0x040fe20000000000 */
[----:B------:R-:W-:Y:S01]  /*0910*/  BSSY.RECONVERGENT B0, `(.L_x_39) ;  /* 0x0000012000007945 */ /* 0x000fe20003800200 */
[----:B------:R-:W-:Y:S02]  /*0920*/  DADD R12, -RZ, -R14 ;  /* 0x00000000ff0c7229 */ /* 0x000fe4000000090e */
[----:B------:R-:W-:-:S06]  /*0930*/  DSETP.NEU.AND P1, PT, R8, 1, PT ;  /* 0x3ff000000800742a */ /* 0x000fcc0003f2d000 */
[----:B------:R-:W-:Y:S02]  /*0940*/  LOP3.LUT R4, R5, 0x7ff00000, RZ, 0xc0, !PT ;  /* 0x7ff0000005047812 */ /* 0x000fe400078ec0ff */
[----:B------:R-:W-:Y:S01]  /*0950*/  FSEL R14, R12, R14, !P2 ;  /* 0x0000000e0c0e7208 */ /* 0x000fe20005000000 */
[----:B------:R-:W-:Y:S01]  /*0960*/  @!P0 IMAD.MOV.U32 R14, RZ, RZ, RZ ;  /* 0x000000ffff0e8224 */ /* 0x000fe200078e00ff */
[----:B------:R-:W-:Y:S02]  /*0970*/  ISETP.NE.AND P3, PT, R4, 0x7ff00000, PT ;  /* 0x7ff000000400780c */ /* 0x000fe40003f65270 */
[----:B------:R-:W-:Y:S01]  /*0980*/  FSEL R15, R13, R15, !P2 ;  /* 0x0000000f0d0f7208 */ /* 0x000fe20005000000 */
[----:B------:R-:W-:-:S10]  /*0990*/  @!P0 IMAD.MOV.U32 R15, RZ, RZ, R9 ;  /* 0x000000ffff0f8224 */ /* 0x000fd400078e0009 */
        /* <DEDUP_REMOVED lines=9> */
.L_x_40:
[----:B------:R-:W-:Y:S05]  /*0a30*/  BSYNC.RECONVERGENT B0 ;  /* 0x0000000000007941 */ /* 0x000fea0003800200 */
.L_x_39:
[----:B------:R-:W-:Y:S01]  /*0a40*/  FSEL R4, R14, RZ, P1 ;  /* 0x000000ff0e047208 */ /* 0x000fe20000800000 */
[----:B------:R-:W-:Y:S01]  /*0a50*/  BSSY.RECONVERGENT B0, `(.L_x_41) ;  /* 0x000000a000007945 */ /* 0x000fe20003800200 */
[----:B------:R-:W-:Y:S01]  /*0a60*/  FSEL R5, R15, 1.875, P1 ;  /* 0x3ff000000f057808 */ /* 0x000fe20000800000 */
[----:B------:R-:W-:Y:S01]  /*0a70*/  UMOV UR5, 0x40000000 ;  /* 0x4000000000057882 */ /* 0x000fe20000000000 */
[----:B------:R-:W-:-:S04]  /*0a80*/  MOV R0, 0xaf0 ;  /* 0x00000af000007802 */ /* 0x000fc80000000f00 */
[----:B------:R-:W-:Y:S02]  /*0a90*/  DADD R30, R30, R4 ;  /* 0x000000001e1e7229 */ /* 0x000fe40000000004 */
[----:B-----5:R-:W-:-:S06]  /*0aa0*/  DADD R4, -RZ, |R28| ;  /* 0x00000000ff047229 */ /* 0x020fcc000000051c */
[----:B------:R-:W-:-:S08]  /*0ab0*/  DMUL R30, R30, 4 ;  /* 0x401000001e1e7828 */ /* 0x000fd00000000000 */
[----:B------:R-:W-:-:S08]  /*0ac0*/  DFMA R30, R28, 2, R30 ;  /* 0x400000001c1e782b */ /* 0x000fd0000000001e */
[----:B------:R-:W-:-:S11]  /*0ad0*/  DFMA R6, R6, -6, R30 ;  /* 0xc01800000606782b */ /* 0x000fd6000000001e */
[----:B------:R-:W-:Y:S05]  /*0ae0*/  CALL.REL.NOINC `($_Z4con1PdS_S_S_S_S_$__internal_accurate_pow) ;  /* 0x0000000000ec7944 */ /* 0x000fea0003c00000 */
[----:B------:R-:W-:Y:S05]  /*0af0*/  BSYNC.RECONVERGENT B0 ;  /* 0x0000000000007941 */ /* 0x000fea0003800200 */
.L_x_41:
[C---:B------:R-:W-:Y:S01]  /*0b00*/  DADD R4, R28.reuse, 2 ;  /* 0x400000001c047429 */ /* 0x040fe20000000000 */
[----:B------:R-:W-:Y:S01]  /*0b10*/  BSSY.RECONVERGENT B0, `(.L_x_42) ;  /* 0x000000c000007945 */ /* 0x000fe20003800200 */
[----:B------:R-:W-:-:S08]  /*0b20*/  DSETP.NEU.AND P0, PT, R28, RZ, PT ;  /* 0x000000ff1c00722a */ /* 0x000fd00003f0d000 */
[----:B------:R-:W-:-:S04]  /*0b30*/  LOP3.LUT R4, R5, 0x7ff00000, RZ, 0xc0, !PT ;  /* 0x7ff0000005047812 */ /* 0x000fc800078ec0ff */
[----:B------:R-:W-:Y:S02]  /*0b40*/  ISETP.NE.AND P1, PT, R4, 0x7ff00000, PT ;  /* 0x7ff000000400780c */ /* 0x000fe40003f25270 */
[----:B------:R-:W-:-:S11]  /*0b50*/  @!P0 CS2R R14, SRZ ;  /* 0x00000000000e8805 */ /* 0x000fd6000001ff00 */
[----:B------:R-:W-:Y:S05]  /*0b60*/  @P1 BRA `(.L_x_43) ;  /* 0x0000000000181947 */ /* 0x000fea0003800000 */
[----:B------:R-:W-:-:S14]  /*0b70*/  DSETP.NAN.AND P0, PT, R28, R28, PT ;  /* 0x0000001c1c00722a */ /* 0x000fdc0003f08000 */
[----:B------:R-:W-:Y:S01]  /*0b80*/  @P0 DADD R14, R28, 2 ;  /* 0x400000001c0e0429 */ /* 0x000fe20000000000 */
[----:B------:R-:W-:Y:S10]  /*0b90*/  @P0 BRA `(.L_x_43) ;  /* 0x00000000000c0947 */ /* 0x000ff40003800000 */
[----:B------:R-:W-:-:S14]  /*0ba0*/  DSETP.NEU.AND P0, PT, |R28|, +INF , PT ;  /* 0x7ff000001c00742a */ /* 0x000fdc0003f0d200 */
[----:B------:R-:W-:Y:S02]  /*0bb0*/  @!P0 IMAD.MOV.U32 R14, RZ, RZ, 0x0 ;  /* 0x00000000ff0e8424 */ /* 0x000fe400078e00ff */
[----:B------:R-:W-:-:S07]  /*0bc0*/  @!P0 IMAD.MOV.U32 R15, RZ, RZ, 0x7ff00000 ;  /* 0x7ff00000ff0f8424 */ /* 0x000fce00078e00ff */
.L_x_43:
[----:B------:R-:W-:Y:S05]  /*0bd0*/  BSYNC.RECONVERGENT B0 ;  /* 0x0000000000007941 */ /* 0x000fea0003800200 */
.L_x_42:
[----:B------:R-:W-:Y:S01]  /*0be0*/  DADD R8, -R28, 1 ;  /* 0x3ff000001c087429 */ /* 0x000fe20000000100 */
[----:B------:R-:W-:Y:S01]  /*0bf0*/  BSSY.RECONVERGENT B0, `(.L_x_44) ;  /* 0x000000c000007945 */ /* 0x000fe20003800200 */
[----:B------:R-:W-:Y:S01]  /*0c00*/  DMUL R14, R14, 32 ;  /* 0x404000000e0e7828 */ /* 0x000fe20000000000 */
[----:B------:R-:W-:Y:S01]  /*0c10*/  MOV R0, 0xcb0 ;  /* 0x00000cb000007802 */ /* 0x000fe20000000f00 */
[----:B------:R-:W-:Y:S01]  /*0c20*/  DSETP.NEU.AND P0, PT, R28, 1, PT ;  /* 0x3ff000001c00742a */ /* 0x000fe20003f0d000 */
[----:B------:R-:W-:-:S03]  /*0c30*/  UMOV UR5, 0x40000000 ;  /* 0x4000000000057882 */ /* 0x000fc60000000000 */
[----:B------:R-:W-:-:S04]  /*0c40*/  DADD R12, -RZ, |R8| ;  /* 0x00000000ff0c7229 */ /* 0x000fc80000000508 */
[----:B------:R-:W-:Y:S02]  /*0c50*/  FSEL R4, R14, RZ, P0 ;  /* 0x000000ff0e047208 */ /* 0x000fe40000000000 */
[----:B------:R-:W-:-:S06]  /*0c60*/  FSEL R5, R15, 3, P0 ;  /* 0x404000000f057808 */ /* 0x000fcc0000000000 */
[----:B------:R-:W-:Y:S01]  /*0c70*/  DFMA R6, R8, -R4, R6 ;  /* 0x800000040806722b */ /* 0x000fe20000000006 */
[----:B------:R-:W-:Y:S01]  /*0c80*/  MOV R4, R12 ;  /* 0x0000000c00047202 */ /* 0x000fe20000000f00 */
[----:B------:R-:W-:-:S09]  /*0c90*/  IMAD.MOV.U32 R5, RZ, RZ, R13 ;  /* 0x000000ffff057224 */ /* 0x000fd200078e000d */
[----:B------:R-:W-:Y:S05]  /*0ca0*/  CALL.REL.NOINC `($_Z4con1PdS_S_S_S_S_$__internal_accurate_pow) ;  /* 0x00000000007c7944 */ /* 0x000fea0003c00000 */
[----:B------:R-:W-:Y:S05]  /*0cb0*/  BSYNC.RECONVERGENT B0 ;  /* 0x0000000000007941 */ /* 0x000fea0003800200 */
.L_x_44:
[C---:B------:R-:W-:Y:S01]  /*0cc0*/  DADD R4, R8.reuse, 2 ;  /* 0x4000000008047429 */ /* 0x040fe20000000000 */
[----:B------:R-:W0:Y:S01]  /*0cd0*/  LDC.64 R12, c[0x0][0x3a0] ;  /* 0x0000e800ff0c7b82 */ /* 0x000e220000000a00 */
[C---:B------:R-:W-:Y:S01]  /*0ce0*/  DSETP.NEU.AND P0, PT, R8.reuse, RZ, PT ;  /* 0x000000ff0800722a */ /* 0x040fe20003f0d000 */
[----:B------:R-:W-:Y:S01]  /*0cf0*/  BSSY.RECONVERGENT B0, `(.L_x_45) ;  /* 0x000000c000007945 */ /* 0x000fe20003800200 */
[----:B------:R-:W-:-:S06]  /*0d00*/  DSETP.NEU.AND P2, PT, R8, 1, PT ;  /* 0x3ff000000800742a */ /* 0x000fcc0003f4d000 */
        /* <DEDUP_REMOVED lines=10> */
.L_x_46:
[----:B------:R-:W-:Y:S05]  /*0db0*/  BSYNC.RECONVERGENT B0 ;  /* 0x0000000000007941 */ /* 0x000fea0003800200 */
.L_x_45:
[----:B------:R-:W-:Y:S01]  /*0dc0*/  DMUL R28, R28, 32 ;  /* 0x404000001c1c7828 */ /* 0x000fe20000000000 */
[----:B------:R-:W-:Y:S01]  /*0dd0*/  FSEL R8, R14, RZ, P2 ;  /* 0x000000ff0e087208 */ /* 0x000fe20001000000 */
[----:B0-----:R-:W-:Y:S01]  /*0de0*/  IMAD.WIDE.U32 R4, R3, 0x1000, R12 ;  /* 0x0000100003047825 */ /* 0x001fe200078e000c */
[----:B------:R-:W-:Y:S01]  /*0df0*/  FSEL R9, R15, 1.875, P2 ;  /* 0x3ff000000f097808 */ /* 0x000fe20001000000 */
[----:B------:R-:W0:Y:S02]  /*0e00*/  LDC.64 R12, c[0x0][0x3a8] ;  /* 0x0000ea00ff0c7b82 */ /* 0x000e240000000a00 */
[----:B------:R-:W-:-:S03]  /*0e10*/  IMAD.WIDE R4, R2, 0x8, R4 ;  /* 0x0000000802047825 */ /* 0x000fc600078e0204 */
[----:B------:R-:W-:-:S07]  /*0e20*/  DFMA R6, R28, R8, R6 ;  /* 0x000000081c06722b */ /* 0x000fce0000000006 */
[----:B------:R-:W-:Y:S04]  /*0e30*/  STG.E.64 desc[UR8][R4.64], R6 ;  /* 0x0000000604007986 */ /* 0x000fe8000c101b08 */
[----:B------:R-:W2:Y:S01]  /*0e40*/  LDG.E.64 R10, desc[UR8][R10.64] ;  /* 0x000000080a0a7981 */ /* 0x000ea2000c1e1b00 */
[----:B0-----:R-:W-:-:S04]  /*0e50*/  IMAD.WIDE.U32 R12, R3, 0x1000, R12 ;  /* 0x00001000030c7825 */ /* 0x001fc800078e000c */
[----:B------:R-:W-:Y:S01]  /*0e60*/  IMAD.WIDE R12, R2, 0x8, R12 ;  /* 0x00000008020c7825 */ /* 0x000fe200078e020c */
[----:B--2---:R-:W-:-:S07]  /*0e70*/  DFMA R8, R10, -2.5, R6 ;  /* 0xc00400000a08782b */ /* 0x004fce0000000006 */
[----:B------:R-:W-:Y:S01]  /*0e80*/  STG.E.64 desc[UR8][R12.64], R8 ;  /* 0x000000080c007986 */ /* 0x000fe2000c101b08 */
[----:B------:R-:W-:Y:S05]  /*0e90*/  EXIT ;  /* 0x000000000000794d */ /* 0x000fea0003800000 */
        .type           $_Z4con1PdS_S_S_S_S_$__internal_accurate_pow,@function
        .size           $_Z4con1PdS_S_S_S_S_$__internal_accurate_pow,(.L_x_52 - $_Z4con1PdS_S_S_S_S_$__internal_accurate_pow)
$_Z4con1PdS_S_S_S_S_$__internal_accurate_pow:
[----:B------:R-:W-:Y:S01]  /*0ea0*/  ISETP.GT.U32.AND P4, PT, R5, 0xfffff, PT ;  /* 0x000fffff0500780c */ /* 0x000fe20003f84070 */
[----:B------:R-:W-:Y:S01]  /*0eb0*/  IMAD.MOV.U32 R12, RZ, RZ, R5 ;  /* 0x000000ffff0c7224 */ /* 0x000fe200078e0005 */
[----:B------:R-:W-:Y:S01]  /*0ec0*/  UMOV UR6, 0x7d2cafe2 ;  /* 0x7d2cafe200067882 */ /* 0x000fe20000000000 */
[----:B------:R-:W-:Y:S01]  /*0ed0*/  UMOV UR7, 0x3eb0f5ff ;  /* 0x3eb0f5ff00077882 */ /* 0x000fe20000000000 */
[----:B------:R-:W-:Y:S01]  /*0ee0*/  UMOV UR10, 0xfefa39ef ;  /* 0xfefa39ef000a7882 */ /* 0x000fe20000000000 */
[----:B------:R-:W-:-:S08]  /*0ef0*/  UMOV UR11, 0x3fe62e42 ;  /* 0x3fe62e42000b7882 */ /* 0x000fd00000000000 */
[----:B------:R-:W-:-:S10]  /*0f00*/  @!P4 DMUL R22, R4, 1.80143985094819840000e+16 ;  /* 0x435000000416c828 */ /* 0x000fd40000000000 */
[----:B------:R-:W-:Y:S02]  /*0f10*/  @!P4 IMAD.MOV.U32 R12, RZ, RZ, R23 ;  /* 0x000000ffff0cc224 */ /* 0x000fe400078e0017 */
[----:B------:R-:W-:-:S03]  /*0f20*/  @!P4 IMAD.MOV.U32 R4, RZ, RZ, R22 ;  /* 0x000000ffff04c224 */ /* 0x000fc600078e0016 */
[----:B------:R-:W-:Y:S01]  /*0f30*/  LOP3.LUT R12, R12, 0x800fffff, RZ, 0xc0, !PT ;  /* 0x800fffff0c0c7812 */ /* 0x000fe200078ec0ff */
[----:B------:R-:W-:Y:S01]  /*0f40*/  IMAD.MOV.U32 R18, RZ, RZ, R4 ;  /* 0x000000ffff127224 */ /* 0x000fe200078e0004 */
[----:B------:R-:W-:Y:S02]  /*0f50*/  SHF.R.U32.HI R4, RZ, 0x14, R5 ;  /* 0x00000014ff047819 */ /* 0x000fe40000011605 */
[----:B------:R-:W-:Y:S02]  /*0f60*/  LOP3.LUT R19, R12, 0x3ff00000, RZ, 0xfc, !PT ;  /* 0x3ff000000c137812 */ /* 0x000fe400078efcff */
[----:B------:R-:W-:Y:S02]  /*0f70*/  MOV R12, RZ ;  /* 0x000000ff000c7202 */ /* 0x000fe40000000f00 */
[----:B------:R-:W-:Y:S02]  /*0f80*/  ISETP.GE.U32.AND P5, PT, R19, 0x3ff6a09f, PT ;  /* 0x3ff6a09f1300780c */ /* 0x000fe40003fa6070 */
[----:B------:R-:W-:-:S05]  /*0f90*/  @!P4 LEA.HI R4, R23, 0xffffffca, RZ, 0xc ;  /* 0xffffffca1704c811 */ /* 0x000fca00078f60ff */
[----:B------:R-:W-:-:S06]  /*0fa0*/  VIADD R5, R4, 0xfffffc01 ;  /* 0xfffffc0104057836 */ /* 0x000fcc0000000000 */
[----:B------:R-:W-:Y:S02]  /*0fb0*/  @P5 VIADD R13, R19, 0xfff00000 ;  /* 0xfff00000130d5836 */ /* 0x000fe40000000000 */
[----:B------:R-:W-:Y:S02]  /*0fc0*/  @P5 VIADD R5, R4, 0xfffffc02 ;  /* 0xfffffc0204055836 */ /* 0x000fe40000000000 */
[----:B------:R-:W-:-:S03]  /*0fd0*/  @P5 IMAD.MOV.U32 R19, RZ, RZ, R13 ;  /* 0x000000ffff135224 */ /* 0x000fc600078e000d */
[----:B------:R-:W-:Y:S01]  /*0fe0*/  LOP3.LUT R4, R5, 0x80000000, RZ, 0x3c, !PT ;  /* 0x8000000005047812 */ /* 0x000fe200078e3cff */
[----:B------:R-:W-:Y:S02]  /*0ff0*/  IMAD.MOV.U32 R5, RZ, RZ, 0x43300000 ;  /* 0x43300000ff057424 */ /* 0x000fe400078e00ff */
        /* <DEDUP_REMOVED lines=8> */
[----:B------:R-:W-:Y:S02]  /*1080*/  DADD R14, R18, -R12 ;  /* 0x00000000120e7229 */ /* 0x000fe4000000080c */
[----:B------:R-:W-:-:S06]  /*1090*/  DMUL R20, R12, R12 ;  /* 0x0000000c0c147228 */ /* 0x000fcc0000000000 */
[----:B------:R-:W-:-:S08]  /*10a0*/  DADD R14, R14, R14 ;  /* 0x000000000e0e7229 */ /* 0x000fd0000000000e */
[----:B------:R-:W-:Y:S01]  /*10b0*/  DFMA R14, R18, -R12, R14 ;  /* 0x8000000c120e722b */ /* 0x000fe2000000000e */
[----:B------:R-:W-:Y:S02]  /*10c0*/  IMAD.MOV.U32 R18, RZ, RZ, 0x41ad3b5a ;  /* 0x41ad3b5aff127424 */ /* 0x000fe400078e00ff */
[----:B------:R-:W-:-:S05]  /*10d0*/  IMAD.MOV.U32 R19, RZ, RZ, 0x3ed0f5d2 ;  /* 0x3ed0f5d2ff137424 */ /* 0x000fca00078e00ff */
[----:B------:R-:W-:Y:S02]  /*10e0*/  DMUL R14, R16, R14 ;  /* 0x0000000e100e7228 */ /* 0x000fe40000000000 */
        /* <DEDUP_REMOVED lines=24> */
[----:B------:R-:W-:Y:S02]  /*1270*/  VIADD R23, R15, 0x100000 ;  /* 0x001000000f177836 */ /* 0x000fe40000000000 */
[----:B------:R-:W-:-:S03]  /*1280*/  IMAD.MOV.U32 R22, RZ, RZ, R14 ;  /* 0x000000ffff167224 */ /* 0x000fc600078e000e */
[----:B------:R-:W-:Y:S01]  /*1290*/  DADD R18, R18, -UR6 ;  /* 0x8000000612127e29 */ /* 0x000fe20008000000 */
[----:B------:R-:W-:Y:S01]  /*12a0*/  UMOV UR6, 0x80000000 ;  /* 0x8000000000067882 */ /* 0x000fe20000000000 */
[----:B------:R-:W-:Y:S01]  /*12b0*/  DFMA R24, R12, R12, -R20 ;  /* 0x0000000c0c18722b */ /* 0x000fe20000000814 */
[----:B------:R-:W-:Y:S02]  /*12c0*/  UMOV UR7, 0x43300000 ;  /* 0x4330000000077882 */ /* 0x000fe40000000000 */
[----:B------:R-:W-:Y:S01]  /*12d0*/  DADD R4, R4, -UR6 ;  /* 0x8000000604047e29 */ /* 0x000fe20008000000 */
[----:B------:R-:W-:Y:S01]  /*12e0*/  UMOV UR6, 0xfefa39ef ;  /* 0xfefa39ef00067882 */ /* 0x000fe20000000000 */
[----:B------:R-:W-:-:S03]  /*12f0*/  UMOV UR7, 0x3fe62e42 ;  /* 0x3fe62e4200077882 */ /* 0x000fc60000000000 */
        /* <DEDUP_REMOVED lines=19> */
[----:B------:R-:W-:-:S08]  /*1430*/  DADD R18, R14, R18 ;  /* 0x000000000e127229 */ /* 0x000fd00000000012 */
        /* <DEDUP_REMOVED lines=76> */
[----:B------:R-:W-:Y:S01]  /*1900*/  @!P5 LEA R5, R4, 0x3ff00000, 0x14 ;  /* 0x3ff000000405d811 */ /* 0x000fe200078ea0ff */
[----:B------:R-:W-:-:S06]  /*1910*/  @!P5 IMAD.MOV.U32 R4, RZ, RZ, RZ ;  /* 0x000000ffff04d224 */ /* 0x000fcc00078e00ff */
[----:B------:R-:W-:-:S11]  /*1920*/  @!P5 DMUL R14, R16, R4 ;  /* 0x00000004100ed228 */ /* 0x000fd60000000000 */
.L_x_47:
[----:B------:R-:W-:Y:S01]  /*1930*/  DFMA R18, R18, R14, R14 ;  /* 0x0000000e1212722b */ /* 0x000fe2000000000e */
[----:B------:R-:W-:Y:S01]  /*1940*/  IMAD.MOV.U32 R4, RZ, RZ, R0 ;  /* 0x000000ffff047224 */ /* 0x000fe200078e0000 */
[----:B------:R-:W-:Y:S01]  /*1950*/  DSETP.NEU.AND P4, PT, |R14|, +INF , PT ;  /* 0x7ff000000e00742a */ /* 0x000fe20003f8d200 */
[----:B------:R-:W-:-:S07]  /*1960*/  IMAD.MOV.U32 R5, RZ, RZ, 0x0 ;  /* 0x00000000ff057424 */ /* 0x000fce00078e00ff */
[----:B------:R-:W-:Y:S02]  /*1970*/  FSEL R14, R14, R18, !P4 ;  /* 0x000000120e0e7208 */ /* 0x000fe40006000000 */
[----:B------:R-:W-:Y:S01]  /*1980*/  FSEL R15, R15, R19, !P4 ;  /* 0x000000130f0f7208 */ /* 0x000fe20006000000 */
[----:B------:R-:W-:Y:S06]  /*1990*/  RET.REL.NODEC R4 `(_Z4con1PdS_S_S_S_S_) ;  /* 0xffffffe404987950 */ /* 0x000fec0003c3ffff */
.L_x_48:
        /* <DEDUP_REMOVED lines=14> */
.L_x_52:


//--------------------- .nv.shared.reserved.0     --------------------------
	.section	.nv.shared.reserved.0,"aw",@nobits
	.weak		__nv_reservedSMEM_offset_0_alias
	.size		__nv_reservedSMEM_offset_0_alias, 0, 64
	.other		__nv_reservedSMEM_offset_0_alias,@"STO_CUDA_RESERVED_SHARED STV_DEFAULT"
__nv_reservedSMEM_offset_0_alias:
	.zero		0
	.zero		64


//--------------------- .nv.global                --------------------------
	.section	.nv.global,"aw",@nobits
.nv.global:
	.type		_ZN28_INTERNAL_1e8146e0_4_k_cu_R16thrust24THRUST_300001_SM_1000_NS12placeholders2_8E,@object
	.size		_ZN28_INTERNAL_1e8146e0_4_k_cu_R16thrust24THRUST_300001_SM_1000_NS12placeholders2_8E,(_ZN28_INTERNAL_1e8146e0_4_k_cu_R14cuda3std3__430_GLOBAL__N__1e8146e0_4_k_cu_R16ignoreE - _ZN28_INTERNAL_1e8146e0_4_k_cu_R16thrust24THRUST_300001_SM_1000_NS12placeholders2_8E)
_ZN28_INTERNAL_1e8146e0_4_k_cu_R16thrust24THRUST_300001_SM_1000_NS12placeholders2_8E:
	.zero		1
	.type		_ZN28_INTERNAL_1e8146e0_4_k_cu_R14cuda3std3__430_GLOBAL__N__1e8146e0_4_k_cu_R16ignoreE,@object
	.size		_ZN28_INTERNAL_1e8146e0_4_k_cu_R14cuda3std3__430_GLOBAL__N__1e8146e0_4_k_cu_R16ignoreE,(_ZN28_INTERNAL_1e8146e0_4_k_cu_R14cuda3std6ranges3__45__cpo4dataE - _ZN28_INTERNAL_1e8146e0_4_k_cu_R14cuda3std3__430_GLOBAL__N__1e8146e0_4_k_cu_R16ignoreE)
_ZN28_INTERNAL_1e8146e0_4_k_cu_R14cuda3std3__430_GLOBAL__N__1e8146e0_4_k_cu_R16ignoreE:
	.zero		1
	.type		_ZN28_INTERNAL_1e8146e0_4_k_cu_R14cuda3std6ranges3__45__cpo4dataE,@object
	.size		_ZN28_INTERNAL_1e8146e0_4_k_cu_R14cuda3std6ranges3__45__cpo4dataE,(_ZN28_INTERNAL_1e8146e0_4_k_cu_R16thrust24THRUST_300001_SM_1000_NS6system3cpp3parE - _ZN28_INTERNAL_1e8146e0_4_k_cu_R14cuda3std6ranges3__45__cpo4dataE)
_ZN28_INTERNAL_1e8146e0_4_k_cu_R14cuda3std6ranges3__45__cpo4dataE:
	.zero		1
	.type		_ZN28_INTERNAL_1e8146e0_4_k_cu_R16thrust24THRUST_300001_SM_1000_NS6system3cpp3parE,@object
	.size		_ZN28_INTERNAL_1e8146e0_4_k_cu_R16thrust24THRUST_300001_SM_1000_NS6system3cpp3parE,(_ZN28_INTERNAL_1e8146e0_4_k_cu_R14cuda3std3__45__cpo5beginE - _ZN28_INTERNAL_1e8146e0_4_k_cu_R16thrust24THRUST_300001_SM_1000_NS6system3cpp3parE)
_ZN28_INTERNAL_1e8146e0_4_k_cu_R16thrust24THRUST_300001_SM_1000_NS6system3cpp3parE:
	.zero		1
	.type		_ZN28_INTERNAL_1e8146e0_4_k_cu_R14cuda3std3__45__cpo5beginE,@object
	.size		_ZN28_INTERNAL_1e8146e0_4_k_cu_R14cuda3std3__45__cpo5beginE,(_ZN28_INTERNAL_1e8146e0_4_k_cu_R14cuda3std6ranges3__45__cpo5beginE - _ZN28_INTERNAL_1e8146e0_4_k_cu_R14cuda3std3__45__cpo5beginE)
_ZN28_INTERNAL_1e8146e0_4_k_cu_R14cuda3std3__45__cpo5beginE:
	.zero		1
	.type		_ZN28_INTERNAL_1e8146e0_4_k_cu_R14cuda3std6ranges3__45__cpo5beginE,@object
	.size		_ZN28_INTERNAL_1e8146e0_4_k_cu_R14cuda3std6ranges3__45__cpo5beginE,(_ZN28_INTERNAL_1e8146e0_4_k_cu_R16thrust24THRUST_300001_SM_1000_NS6deviceE - _ZN28_INTERNAL_1e8146e0_4_k_cu_R14cuda3std6ranges3__45__cpo5beginE)
_ZN28_INTERNAL_1e8146e0_4_k_cu_R14cuda3std6ranges3__45__cpo5beginE:
	.zero		1
	.type		_ZN28_INTERNAL_1e8146e0_4_k_cu_R16thrust24THRUST_300001_SM_1000_NS6deviceE,@object
	.size		_ZN28_INTERNAL_1e8146e0_4_k_cu_R16thrust24THRUST_300001_SM_1000_NS6deviceE,(_ZN28_INTERNAL_1e8146e0_4_k_cu_R14cuda3std3__47nulloptE - _ZN28_INTERNAL_1e8146e0_4_k_cu_R16thrust24THRUST_300001_SM_1000_NS6deviceE)
_ZN28_INTERNAL_1e8146e0_4_k_cu_R16thrust24THRUST_300001_SM_1000_NS6deviceE:
	.zero		1
	.type		_ZN28_INTERNAL_1e8146e0_4_k_cu_R14cuda3std3__47nulloptE,@object
	.size		_ZN28_INTERNAL_1e8146e0_4_k_cu_R14cuda3std3__47nulloptE,(_ZN28_INTERNAL_1e8146e0_4_k_cu_R14cuda3std6ranges3__45__cpo8distanceE - _ZN28_INTERNAL_1e8146e0_4_k_cu_R14cuda3std3__47nulloptE)
_ZN28_INTERNAL_1e8146e0_4_k_cu_R14cuda3std3__47nulloptE:
	.zero		1
	.type		_ZN28_INTERNAL_1e8146e0_4_k_cu_R14cuda3std6ranges3__45__cpo8distanceE,@object
	.size		_ZN28_INTERNAL_1e8146e0_4_k_cu_R14cuda3std6ranges3__45__cpo8distanceE,(_ZN28_INTERNAL_1e8146e0_4_k_cu_R16thrust24THRUST_300001_SM_1000_NS12placeholders2_4E - _ZN28_INTERNAL_1e8146e0_4_k_cu_R14cuda3std6ranges3__45__cpo8distanceE)
_ZN28_INTERNAL_1e8146e0_4_k_cu_R14cuda3std6ranges3__45__cpo8distanceE:
	.zero		1
	.type		_ZN28_INTERNAL_1e8146e0_4_k_cu_R16thrust24THRUST_300001_SM_1000_NS12placeholders2_4E,@object
	.size		_ZN28_INTERNAL_1e8146e0_4_k_cu_R16thrust24THRUST_300001_SM_1000_NS12placeholders2_4E,(_ZN28_INTERNAL_1e8146e0_4_k_cu_R14cuda3std3__45__cpo6rbeginE - _ZN28_INTERNAL_1e8146e0_4_k_cu_R16thrust24THRUST_300001_SM_1000_NS12placeholders2_4E)
_ZN28_INTERNAL_1e8146e0_4_k_cu_R16thrust24THRUST_300001_SM_1000_NS12placeholders2_4E:
	.zero		1
	.type		_ZN28_INTERNAL_1e8146e0_4_k_cu_R14cuda3std3__45__cpo6rbeginE,@object
	.size		_ZN28_INTERNAL_1e8146e0_4_k_cu_R14cuda3std3__45__cpo6rbeginE,(_ZN28_INTERNAL_1e8146e0_4_k_cu_R14cuda3std6ranges3__45__cpo7advanceE - _ZN28_INTERNAL_1e8146e0_4_k_cu_R14cuda3std3__45__cpo6rbeginE)
_ZN28_INTERNAL_1e8146e0_4_k_cu_R14cuda3std3__45__cpo6rbeginE:
	.zero		1
	.type		_ZN28_INTERNAL_1e8146e0_4_k_cu_R14cuda3std6ranges3__45__cpo7advanceE,@object
	.size		_ZN28_INTERNAL_1e8146e0_4_k_cu_R14cuda3std6ranges3__45__cpo7advanceE,(_ZN28_INTERNAL_1e8146e0_4_k_cu_R16thrust24THRUST_300001_SM_1000_NS12placeholders3_10E - _ZN28_INTERNAL_1e8146e0_4_k_cu_R14cuda3std6ranges3__45__cpo7advanceE)
_ZN28_INTERNAL_1e8146e0_4_k_cu_R14cuda3std6ranges3__45__cpo7advanceE:
	.zero		1
	.type		_ZN28_INTERNAL_1e8146e0_4_k_cu_R16thrust24THRUST_300001_SM_1000_NS12placeholders3_10E,@object
	.size		_ZN28_INTERNAL_1e8146e0_4_k_cu_R16thrust24THRUST_300001_SM_1000_NS12placeholders3_10E,(_ZN28_INTERNAL_1e8146e0_4_k_cu_R14cuda3std3__48in_placeE - _ZN28_INTERNAL_1e8146e0_4_k_cu_R16thrust24THRUST_300001_SM_1000_NS12placeholders3_10E)
_ZN28_INTERNAL_1e8146e0_4_k_cu_R16thrust24THRUST_300001_SM_1000_NS12placeholders3_10E:
	.zero		1
	.type		_ZN28_INTERNAL_1e8146e0_4_k_cu_R14cuda3std3__48in_placeE,@object
	.size		_ZN28_INTERNAL_1e8146e0_4_k_cu_R14cuda3std3__48in_placeE,(_ZN28_INTERNAL_1e8146e0_4_k_cu_R14cuda3std6ranges3__45__cpo4sizeE - _ZN28_INTERNAL_1e8146e0_4_k_cu_R14cuda3std3__48in_placeE)
_ZN28_INTERNAL_1e8146e0_4_k_cu_R14cuda3std3__48in_placeE:
	.zero		1
	.type		_ZN28_INTERNAL_1e8146e0_4_k_cu_R14cuda3std6ranges3__45__cpo4sizeE,@object
	.size		_ZN28_INTERNAL_1e8146e0_4_k_cu_R14cuda3std6ranges3__45__cpo4sizeE,(_ZN28_INTERNAL_1e8146e0_4_k_cu_R16thrust24THRUST_300001_SM_1000_NS12placeholders2_2E - _ZN28_INTERNAL_1e8146e0_4_k_cu_R14cuda3std6ranges3__45__cpo4sizeE)
_ZN28_INTERNAL_1e8146e0_4_k_cu_R14cuda3std6ranges3__45__cpo4sizeE:
	.zero		1
	.type		_ZN28_INTERNAL_1e8146e0_4_k_cu_R16thrust24THRUST_300001_SM_1000_NS12placeholders2_2E,@object
	.size		_ZN28_INTERNAL_1e8146e0_4_k_cu_R16thrust24THRUST_300001_SM_1000_NS12placeholders2_2E,(_ZN28_INTERNAL_1e8146e0_4_k_cu_R14cuda3std3__45__cpo6cbeginE - _ZN28_INTERNAL_1e8146e0_4_k_cu_R16thrust24THRUST_300001_SM_1000_NS12placeholders2_2E)
_ZN28_INTERNAL_1e8146e0_4_k_cu_R16thrust24THRUST_300001_SM_1000_NS12placeholders2_2E:
	.zero		1
	.type		_ZN28_INTERNAL_1e8146e0_4_k_cu_R14cuda3std3__45__cpo6cbeginE,@object
	.size		_ZN28_INTERNAL_1e8146e0_4_k_cu_R14cuda3std3__45__cpo6cbeginE,(_ZN28_INTERNAL_1e8146e0_4_k_cu_R14cuda3std6ranges3__45__cpo6cbeginE - _ZN28_INTERNAL_1e8146e0_4_k_cu_R14cuda3std3__45__cpo6cbeginE)
_ZN28_INTERNAL_1e8146e0_4_k_cu_R14cuda3std3__45__cpo6cbeginE:
	.zero		1
	.type		_ZN28_INTERNAL_1e8146e0_4_k_cu_R14cuda3std6ranges3__45__cpo6cbeginE,@object
	.size		_ZN28_INTERNAL_1e8146e0_4_k_cu_R14cuda3std6ranges3__45__cpo6cbeginE,(_ZN28_INTERNAL_1e8146e0_4_k_cu_R16thrust24THRUST_300001_SM_1000_NS12placeholders2_6E - _ZN28_INTERNAL_1e8146e0_4_k_cu_R14cuda3std6ranges3__45__cpo6cbeginE)
_ZN28_INTERNAL_1e8146e0_4_k_cu_R14cuda3std6ranges3__45__cpo6cbeginE:
	.zero		1
	.type		_ZN28_INTERNAL_1e8146e0_4_k_cu_R16thrust24THRUST_300001_SM_1000_NS12placeholders2_6E,@object
	.size		_ZN28_INTERNAL_1e8146e0_4_k_cu_R16thrust24THRUST_300001_SM_1000_NS12placeholders2_6E,(_ZN28_INTERNAL_1e8146e0_4_k_cu_R14cuda3std3__45__cpo7crbeginE - _ZN28_INTERNAL_1e8146e0_4_k_cu_R16thrust24THRUST_300001_SM_1000_NS12placeholders2_6E)
_ZN28_INTERNAL_1e8146e0_4_k_cu_R16thrust24THRUST_300001_SM_1000_NS12placeholders2_6E:
	.zero		1
	.type		_ZN28_INTERNAL_1e8146e0_4_k_cu_R14cuda3std3__45__cpo7crbeginE,@object
	.size		_ZN28_INTERNAL_1e8146e0_4_k_cu_R14cuda3std3__45__cpo7crbeginE,(_ZN28_INTERNAL_1e8146e0_4_k_cu_R14cuda3std6ranges3__45__cpo4nextE - _ZN28_INTERNAL_1e8146e0_4_k_cu_R14cuda3std3__45__cpo7crbeginE)
_ZN28_INTERNAL_1e8146e0_4_k_cu_R14cuda3std3__45__cpo7crbeginE:
	.zero		1
	.type		_ZN28_INTERNAL_1e8146e0_4_k_cu_R14cuda3std6ranges3__45__cpo4nextE,@object
	.size		_ZN28_INTERNAL_1e8146e0_4_k_cu_R14cuda3std6ranges3__45__cpo4nextE,(_ZN28_INTERNAL_1e8146e0_4_k_cu_R14cuda3std6ranges3__45__cpo4swapE - _ZN28_INTERNAL_1e8146e0_4_k_cu_R14cuda3std6ranges3__45__cpo4nextE)
_ZN28_INTERNAL_1e8146e0_4_k_cu_R14cuda3std6ranges3__45__cpo4nextE:
	.zero		1
	.type		_ZN28_INTERNAL_1e8146e0_4_k_cu_R14cuda3std6ranges3__45__cpo4swapE,@object
	.size		_ZN28_INTERNAL_1e8146e0_4_k_cu_R14cuda3std6ranges3__45__cpo4swapE,(_ZN28_INTERNAL_1e8146e0_4_k_cu_R16thrust24THRUST_300001_SM_1000_NS8cuda_cub10par_nosyncE - _ZN28_INTERNAL_1e8146e0_4_k_cu_R14cuda3std6ranges3__45__cpo4swapE)
_ZN28_INTERNAL_1e8146e0_4_k_cu_R14cuda3std6ranges3__45__cpo4swapE:
	.zero		1
	.type		_ZN28_INTERNAL_1e8146e0_4_k_cu_R16thrust24THRUST_300001_SM_1000_NS8cuda_cub10par_nosyncE,@object
	.size		_ZN28_INTERNAL_1e8146e0_4_k_cu_R16thrust24THRUST_300001_SM_1000_NS8cuda_cub10par_nosyncE,(_ZN28_INTERNAL_1e8146e0_4_k_cu_R16thrust24THRUST_300001_SM_1000_NS3seqE - _ZN28_INTERNAL_1e8146e0_4_k_cu_R16thrust24THRUST_300001_SM_1000_NS8cuda_cub10par_nosyncE)
_ZN28_INTERNAL_1e8146e0_4_k_cu_R16thrust24THRUST_300001_SM_1000_NS8cuda_cub10par_nosyncE:
	.zero		1
	.type		_ZN28_INTERNAL_1e8146e0_4_k_cu_R16thrust24THRUST_300001_SM_1000_NS3seqE,@object
	.size		_ZN28_INTERNAL_1e8146e0_4_k_cu_R16thrust24THRUST_300001_SM_1000_NS3seqE,(_ZN28_INTERNAL_1e8146e0_4_k_cu_R14cuda3std3__420unreachable_sentinelE - _ZN28_INTERNAL_1e8146e0_4_k_cu_R16thrust24THRUST_300001_SM_1000_NS3seqE)
_ZN28_INTERNAL_1e8146e0_4_k_cu_R16thrust24THRUST_300001_SM_1000_NS3seqE:
	.zero		1
	.type		_ZN28_INTERNAL_1e8146e0_4_k_cu_R14cuda3std3__420unreachable_sentinelE,@object
	.size		_ZN28_INTERNAL_1e8146e0_4_k_cu_R14cuda3std3__420unreachable_sentinelE,(_ZN28_INTERNAL_1e8146e0_4_k_cu_R14cuda3std6ranges3__45__cpo5ssizeE - _ZN28_INTERNAL_1e8146e0_4_k_cu_R14cuda3std3__420unreachable_sentinelE)
_ZN28_INTERNAL_1e8146e0_4_k_cu_R14cuda3std3__420unreachable_sentinelE:
	.zero		1
	.type		_ZN28_INTERNAL_1e8146e0_4_k_cu_R14cuda3std6ranges3__45__cpo5ssizeE,@object
	.size		_ZN28_INTERNAL_1e8146e0_4_k_cu_R14cuda3std6ranges3__45__cpo5ssizeE,(_ZN28_INTERNAL_1e8146e0_4_k_cu_R16thrust24THRUST_300001_SM_1000_NS12placeholders2_3E - _ZN28_INTERNAL_1e8146e0_4_k_cu_R14cuda3std6ranges3__45__cpo5ssizeE)
_ZN28_INTERNAL_1e8146e0_4_k_cu_R14cuda3std6ranges3__45__cpo5ssizeE:
	.zero		1
	.type		_ZN28_INTERNAL_1e8146e0_4_k_cu_R16thrust24THRUST_300001_SM_1000_NS12placeholders2_3E,@object
	.size		_ZN28_INTERNAL_1e8146e0_4_k_cu_R16thrust24THRUST_300001_SM_1000_NS12placeholders2_3E,(_ZN28_INTERNAL_1e8146e0_4_k_cu_R14cuda3std3__45__cpo4cendE - _ZN28_INTERNAL_1e8146e0_4_k_cu_R16thrust24THRUST_300001_SM_1000_NS12placeholders2_3E)
_ZN28_INTERNAL_1e8146e0_4_k_cu_R16thrust24THRUST_300001_SM_1000_NS12placeholders2_3E:
	.zero		1
	.type		_ZN28_INTERNAL_1e8146e0_4_k_cu_R14cuda3std3__45__cpo4cendE,@object
	.size		_ZN28_INTERNAL_1e8146e0_4_k_cu_R14cuda3std3__45__cpo4cendE,(_ZN28_INTERNAL_1e8146e0_4_k_cu_R14cuda3std6ranges3__45__cpo4cendE - _ZN28_INTERNAL_1e8146e0_4_k_cu_R14cuda3std3__45__cpo4cendE)
_ZN28_INTERNAL_1e8146e0_4_k_cu_R14cuda3std3__45__cpo4cendE:
	.zero		1
	.type		_ZN28_INTERNAL_1e8146e0_4_k_cu_R14cuda3std6ranges3__45__cpo4cendE,@object
	.size		_ZN28_INTERNAL_1e8146e0_4_k_cu_R14cuda3std6ranges3__45__cpo4cendE,(_ZN28_INTERNAL_1e8146e0_4_k_cu_R16thrust24THRUST_300001_SM_1000_NS12placeholders2_7E - _ZN28_INTERNAL_1e8146e0_4_k_cu_R14cuda3std6ranges3__45__cpo4cendE)
_ZN28_INTERNAL_1e8146e0_4_k_cu_R14cuda3std6ranges3__45__cpo4cendE:
	.zero		1
	.type		_ZN28_INTERNAL_1e8146e0_4_k_cu_R16thrust24THRUST_300001_SM_1000_NS12placeholders2_7E,@object
	.size		_ZN28_INTERNAL_1e8146e0_4_k_cu_R16thrust24THRUST_300001_SM_1000_NS12placeholders2_7E,(_ZN28_INTERNAL_1e8146e0_4_k_cu_R14cuda3std3__45__cpo5crendE - _ZN28_INTERNAL_1e8146e0_4_k_cu_R16thrust24THRUST_300001_SM_1000_NS12placeholders2_7E)
_ZN28_INTERNAL_1e8146e0_4_k_cu_R16thrust24THRUST_300001_SM_1000_NS12placeholders2_7E:
	.zero		1
	.type		_ZN28_INTERNAL_1e8146e0_4_k_cu_R14cuda3std3__45__cpo5crendE,@object
	.size		_ZN28_INTERNAL_1e8146e0_4_k_cu_R14cuda3std3__45__cpo5crendE,(_ZN28_INTERNAL_1e8146e0_4_k_cu_R14cuda3std6ranges3__45__cpo4prevE - _ZN28_INTERNAL_1e8146e0_4_k_cu_R14cuda3std3__45__cpo5crendE)
_ZN28_INTERNAL_1e8146e0_4_k_cu_R14cuda3std3__45__cpo5crendE:
	.zero		1
	.type		_ZN28_INTERNAL_1e8146e0_4_k_cu_R14cuda3std6ranges3__45__cpo4prevE,@object
	.size		_ZN28_INTERNAL_1e8146e0_4_k_cu_R14cuda3std6ranges3__45__cpo4prevE,(_ZN28_INTERNAL_1e8146e0_4_k_cu_R14cuda3std6ranges3__45__cpo9iter_moveE - _ZN28_INTERNAL_1e8146e0_4_k_cu_R14cuda3std6ranges3__45__cpo4prevE)
_ZN28_INTERNAL_1e8146e0_4_k_cu_R14cuda3std6ranges3__45__cpo4prevE:
	.zero		1
	.type		_ZN28_INTERNAL_1e8146e0_4_k_cu_R14cuda3std6ranges3__45__cpo9iter_moveE,@object
	.size		_ZN28_INTERNAL_1e8146e0_4_k_cu_R14cuda3std6ranges3__45__cpo9iter_moveE,(_ZN28_INTERNAL_1e8146e0_4_k_cu_R16thrust24THRUST_300001_SM_1000_NS6system6detail10sequential3seqE - _ZN28_INTERNAL_1e8146e0_4_k_cu_R14cuda3std6ranges3__45__cpo9iter_moveE)
_ZN28_INTERNAL_1e8146e0_4_k_cu_R14cuda3std6ranges3__45__cpo9iter_moveE:
	.zero		1
	.type		_ZN28_INTERNAL_1e8146e0_4_k_cu_R16thrust24THRUST_300001_SM_1000_NS6system6detail10sequential3seqE,@object
	.size		_ZN28_INTERNAL_1e8146e0_4_k_cu_R16thrust24THRUST_300001_SM_1000_NS6system6detail10sequential3seqE,(_ZN28_INTERNAL_1e8146e0_4_k_cu_R16thrust24THRUST_300001_SM_1000_NS12placeholders2_9E - _ZN28_INTERNAL_1e8146e0_4_k_cu_R16thrust24THRUST_300001_SM_1000_NS6system6detail10sequential3seqE)
_ZN28_INTERNAL_1e8146e0_4_k_cu_R16thrust24THRUST_300001_SM_1000_NS6system6detail10sequential3seqE:
	.zero		1
	.type		_ZN28_INTERNAL_1e8146e0_4_k_cu_R16thrust24THRUST_300001_SM_1000_NS12placeholders2_9E,@object
	.size		_ZN28_INTERNAL_1e8146e0_4_k_cu_R16thrust24THRUST_300001_SM_1000_NS12placeholders2_9E,(_ZN28_INTERNAL_1e8146e0_4_k_cu_R14cuda3std3__419piecewise_constructE - _ZN28_INTERNAL_1e8146e0_4_k_cu_R16thrust24THRUST_300001_SM_1000_NS12placeholders2_9E)
_ZN28_INTERNAL_1e8146e0_4_k_cu_R16thrust24THRUST_300001_SM_1000_NS12placeholders2_9E:
	.zero		1
	.type		_ZN28_INTERNAL_1e8146e0_4_k_cu_R14cuda3std3__419piecewise_constructE,@object
	.size		_ZN28_INTERNAL_1e8146e0_4_k_cu_R14cuda3std3__419piecewise_constructE,(_ZN28_INTERNAL_1e8146e0_4_k_cu_R14cuda3std6ranges3__45__cpo5cdataE - _ZN28_INTERNAL_1e8146e0_4_k_cu_R14cuda3std3__419piecewise_constructE)
_ZN28_INTERNAL_1e8146e0_4_k_cu_R14cuda3std3__419piecewise_constructE:
	.zero		1
	.type		_ZN28_INTERNAL_1e8146e0_4_k_cu_R14cuda3std6ranges3__45__cpo5cdataE,@object
	.size		_ZN28_INTERNAL_1e8146e0_4_k_cu_R14cuda3std6ranges3__45__cpo5cdataE,(_ZN28_INTERNAL_1e8146e0_4_k_cu_R16thrust24THRUST_300001_SM_1000_NS12placeholders2_1E - _ZN28_INTERNAL_1e8146e0_4_k_cu_R14cuda3std6ranges3__45__cpo5cdataE)
_ZN28_INTERNAL_1e8146e0_4_k_cu_R14cuda3std6ranges3__45__cpo5cdataE:
	.zero		1
	.type		_ZN28_INTERNAL_1e8146e0_4_k_cu_R16thrust24THRUST_300001_SM_1000_NS12placeholders2_1E,@object
	.size		_ZN28_INTERNAL_1e8146e0_4_k_cu_R16thrust24THRUST_300001_SM_1000_NS12placeholders2_1E,(_ZN28_INTERNAL_1e8146e0_4_k_cu_R14cuda3std3__45__cpo3endE - _ZN28_INTERNAL_1e8146e0_4_k_cu_R16thrust24THRUST_300001_SM_1000_NS12placeholders2_1E)
_ZN28_INTERNAL_1e8146e0_4_k_cu_R16thrust24THRUST_300001_SM_1000_NS12placeholders2_1E:
	.zero		1
	.type		_ZN28_INTERNAL_1e8146e0_4_k_cu_R14cuda3std3__45__cpo3endE,@object
	.size		_ZN28_INTERNAL_1e8146e0_4_k_cu_R14cuda3std3__45__cpo3endE,(_ZN28_INTERNAL_1e8146e0_4_k_cu_R14cuda3std6ranges3__45__cpo3endE - _ZN28_INTERNAL_1e8146e0_4_k_cu_R14cuda3std3__45__cpo3endE)
_ZN28_INTERNAL_1e8146e0_4_k_cu_R14cuda3std3__45__cpo3endE:
	.zero		1
	.type		_ZN28_INTERNAL_1e8146e0_4_k_cu_R14cuda3std6ranges3__45__cpo3endE,@object
	.size		_ZN28_INTERNAL_1e8146e0_4_k_cu_R14cuda3std6ranges3__45__cpo3endE,(_ZN28_INTERNAL_1e8146e0_4_k_cu_R16thrust24THRUST_300001_SM_1000_NS12placeholders2_5E - _ZN28_INTERNAL_1e8146e0_4_k_cu_R14cuda3std6ranges3__45__cpo3endE)
_ZN28_INTERNAL_1e8146e0_4_k_cu_R14cuda3std6ranges3__45__cpo3endE:
	.zero		1
	.type		_ZN28_INTERNAL_1e8146e0_4_k_cu_R16thrust24THRUST_300001_SM_1000_NS12placeholders2_5E,@object
	.size		_ZN28_INTERNAL_1e8146e0_4_k_cu_R16thrust24THRUST_300001_SM_1000_NS12placeholders2_5E,(_ZN28_INTERNAL_1e8146e0_4_k_cu_R14cuda3std3__45__cpo4rendE - _ZN28_INTERNAL_1e8146e0_4_k_cu_R16thrust24THRUST_300001_SM_1000_NS12placeholders2_5E)
_ZN28_INTERNAL_1e8146e0_4_k_cu_R16thrust24THRUST_300001_SM_1000_NS12placeholders2_5E:
	.zero		1
	.type		_ZN28_INTERNAL_1e8146e0_4_k_cu_R14cuda3std3__45__cpo4rendE,@object
	.size		_ZN28_INTERNAL_1e8146e0_4_k_cu_R14cuda3std3__45__cpo4rendE,(_ZN28_INTERNAL_1e8146e0_4_k_cu_R14cuda3std6ranges3__45__cpo9iter_swapE - _ZN28_INTERNAL_1e8146e0_4_k_cu_R14cuda3std3__45__cpo4rendE)
_ZN28_INTERNAL_1e8146e0_4_k_cu_R14cuda3std3__45__cpo4rendE:
	.zero		1
	.type		_ZN28_INTERNAL_1e8146e0_4_k_cu_R14cuda3std6ranges3__45__cpo9iter_swapE,@object
	.size		_ZN28_INTERNAL_1e8146e0_4_k_cu_R14cuda3std6ranges3__45__cpo9iter_swapE,(_ZN28_INTERNAL_1e8146e0_4_k_cu_R14cuda3std3__48unexpectE - _ZN28_INTERNAL_1e8146e0_4_k_cu_R14cuda3std6ranges3__45__cpo9iter_swapE)
_ZN28_INTERNAL_1e8146e0_4_k_cu_R14cuda3std6ranges3__45__cpo9iter_swapE:
	.zero		1
	.type		_ZN28_INTERNAL_1e8146e0_4_k_cu_R14cuda3std3__48unexpectE,@object
	.size		_ZN28_INTERNAL_1e8146e0_4_k_cu_R14cuda3std3__48unexpectE,(_ZN28_INTERNAL_1e8146e0_4_k_cu_R16thrust24THRUST_300001_SM_1000_NS8cuda_cub3parE - _ZN28_INTERNAL_1e8146e0_4_k_cu_R14cuda3std3__48unexpectE)
_ZN28_INTERNAL_1e8146e0_4_k_cu_R14cuda3std3__48unexpectE:
	.zero		1
	.type		_ZN28_INTERNAL_1e8146e0_4_k_cu_R16thrust24THRUST_300001_SM_1000_NS8cuda_cub3parE,@object
	.size		_ZN28_INTERNAL_1e8146e0_4_k_cu_R16thrust24THRUST_300001_SM_1000_NS8cuda_cub3parE,(.L_29 - _ZN28_INTERNAL_1e8146e0_4_k_cu_R16thrust24THRUST_300001_SM_1000_NS8cuda_cub3parE)
_ZN28_INTERNAL_1e8146e0_4_k_cu_R16thrust24THRUST_300001_SM_1000_NS8cuda_cub3parE:
	.zero		1
.L_29:


//--------------------- .nv.constant0._ZN3cub18CUB_300001_SM_10006detail11EmptyKernelIvEEvv --------------------------
	.section	.nv.constant0._ZN3cub18CUB_300001_SM_10006detail11EmptyKernelIvEEvv,"a",@progbits
	.sectionflags	@""
	.align	4
.nv.constant0._ZN3cub18CUB_300001_SM_10006detail11EmptyKernelIvEEvv:
	.zero		896


//--------------------- .nv.constant0._Z4phi2PdS_S_S_S_S_ --------------------------
	.section	.nv.constant0._Z4phi2PdS_S_S_S_S_,"a",@progbits
	.sectionflags	@""
	.align	4
.nv.constant0._Z4phi2PdS_S_S_S_S_:
	.zero		944


//--------------------- .nv.constant0._Z4phi1PdS_S_S_S_S_ --------------------------
	.section	.nv.constant0._Z4phi1PdS_S_S_S_S_,"a",@progbits
	.sectionflags	@""
	.align	4
.nv.constant0._Z4phi1PdS_S_S_S_S_:
	.zero		944


//--------------------- .nv.constant0._Z4con2PdS_S_S_S_ --------------------------
	.section	.nv.constant0._Z4con2PdS_S_S_S_,"a",@progbits
	.sectionflags	@""
	.align	4
.nv.constant0._Z4con2PdS_S_S_S_:
	.zero		936


//--------------------- .nv.constant0._Z4con1PdS_S_S_S_S_ --------------------------
	.section	.nv.constant0._Z4con1PdS_S_S_S_S_,"a",@progbits
	.sectionflags	@""
	.align	4
.nv.constant0._Z4con1PdS_S_S_S_S_:
	.zero		944


//--------------------- SYMBOLS --------------------------

	.type		.nv.reservedSmem.offset0,@object
	.size		.nv.reservedSmem.offset0,0x4
